	.target	sm_90a

	.elftype	@"ET_EXEC"


//--------------------- .note.nv.tkinfo           --------------------------
	.section	.note.nv.tkinfo,"",@"SHT_NOTE"
	.sectionflags	@"SHF_NOTE_NV_TKINFO"
	.tkinfo
        /*0018*/ 	.word	0x00000002
        /*0030*/ 	.string	""
        /*0030*/ 	.string	"ptxas"
        /*0030*/ 	.string	"Cuda compilation tools, release 13.0, V13.0.88"
        /*0030*/ 	.string	"Build cuda_13.0.r13.0/compiler.36424714_0"
        /*0030*/ 	.string	"-arch sm_90a -m 64 "



//--------------------- .note.nv.cuinfo           --------------------------
	.section	.note.nv.cuinfo,"",@"SHT_NOTE"
	.sectionflags	@"SHF_NOTE_NV_CUINFO"
        /*0018*/ 	.short	0x0002
        /*001a*/ 	.short	0x005a
        /*001c*/ 	.short	0x0082
	.zero		2


//--------------------- .nv.info                  --------------------------
	.section	.nv.info,"",@"SHT_CUDA_INFO"
	.align	4


	//----- nvinfo : EIATTR_REGCOUNT
	.align		4
        /*0000*/ 	.byte	0x04, 0x2f
        /*0002*/ 	.short	(.L_12 - .L_11)
	.align		4
.L_11:
        /*0004*/ 	.word	index@(_ZN7cutlass13device_kernelINS_4gemm6kernel13GemmUniversalIN4cute5tupleIJiiiiEEENS1_10collective13CollectiveMmaINS1_37MainloopSm90TmaGmmaWarpSpecializedFP8ILi37ENS5_IJNS4_1CILi1EEESB_SB_EEENS1_32KernelTmaWarpSpecializedPingpongEEENS5_IJNSA_ILi64EEENSA_ILi128EEENSA_ILi32EEEEEENS_12float_e5m2_tENS5_IJlSB_lEEENS_12float_e4m3_tESK_NS4_8TiledMMAINS4_8MMA_AtomIJNS4_4SM904GMMA31MMA_64x128x32_F32E5M2E4M3_SS_TNILNSP_7ScaleInE1ELSR_1EEEEEENS4_6LayoutISC_NS5_IJNSA_ILi0EEESV_SV_EEEEENS5_IJNS4_10UnderscoreESY_SY_EEEEENS4_13SM90_TMA_LOADENS4_14ComposedLayoutINS4_7SwizzleILi1ELi4ELi3EEENS4_18smem_ptr_flag_bitsILi8EEENSU_INS5_IJNSA_ILi8EEESH_EEENS5_IJSH_SB_EEEEEEEvNS4_8identityES11_S1B_vS1C_EENS_8epilogue10collective6detail29Sm90TmaWarpSpecializedAdapterINS1F_15DefaultEpilogueISJ_SK_SK_NS1E_6thread17LinearCombinationISJ_Li1EffLNS1J_9ScaleType4KindE0ELNS_15FloatRoundStyleE2ESJ_EENS1_15EpilogueDefaultEEEEEvvEEEEvNT_6ParamsE)
        /*0008*/ 	.word	0x000000a8


	//----- nvinfo : EIATTR_FRAME_SIZE
	.align		4
.L_12:
        /*000c*/ 	.byte	0x04, 0x11
        /*000e*/ 	.short	(.L_14 - .L_13)
	.align		4
.L_13:
        /*0010*/ 	.word	index@(_ZN7cutlass13device_kernelINS_4gemm6kernel13GemmUniversalIN4cute5tupleIJiiiiEEENS1_10collective13CollectiveMmaINS1_37MainloopSm90TmaGmmaWarpSpecializedFP8ILi37ENS5_IJNS4_1CILi1EEESB_SB_EEENS1_32KernelTmaWarpSpecializedPingpongEEENS5_IJNSA_ILi64EEENSA_ILi128EEENSA_ILi32EEEEEENS_12float_e5m2_tENS5_IJlSB_lEEENS_12float_e4m3_tESK_NS4_8TiledMMAINS4_8MMA_AtomIJNS4_4SM904GMMA31MMA_64x128x32_F32E5M2E4M3_SS_TNILNSP_7ScaleInE1ELSR_1EEEEEENS4_6LayoutISC_NS5_IJNSA_ILi0EEESV_SV_EEEEENS5_IJNS4_10UnderscoreESY_SY_EEEEENS4_13SM90_TMA_LOADENS4_14ComposedLayoutINS4_7SwizzleILi1ELi4ELi3EEENS4_18smem_ptr_flag_bitsILi8EEENSU_INS5_IJNSA_ILi8EEESH_EEENS5_IJSH_SB_EEEEEEEvNS4_8identityES11_S1B_vS1C_EENS_8epilogue10collective6detail29Sm90TmaWarpSpecializedAdapterINS1F_15DefaultEpilogueISJ_SK_SK_NS1E_6thread17LinearCombinationISJ_Li1EffLNS1J_9ScaleType4KindE0ELNS_15FloatRoundStyleE2ESJ_EENS1_15EpilogueDefaultEEEEEvvEEEEvNT_6ParamsE)
        /*0014*/ 	.word	0x00000000


	//----- nvinfo : EIATTR_MIN_STACK_SIZE
	.align		4
.L_14:
        /*0018*/ 	.byte	0x04, 0x12
        /*001a*/ 	.short	(.L_16 - .L_15)
	.align		4
.L_15:
        /*001c*/ 	.word	index@(_ZN7cutlass13device_kernelINS_4gemm6kernel13GemmUniversalIN4cute5tupleIJiiiiEEENS1_10collective13CollectiveMmaINS1_37MainloopSm90TmaGmmaWarpSpecializedFP8ILi37ENS5_IJNS4_1CILi1EEESB_SB_EEENS1_32KernelTmaWarpSpecializedPingpongEEENS5_IJNSA_ILi64EEENSA_ILi128EEENSA_ILi32EEEEEENS_12float_e5m2_tENS5_IJlSB_lEEENS_12float_e4m3_tESK_NS4_8TiledMMAINS4_8MMA_AtomIJNS4_4SM904GMMA31MMA_64x128x32_F32E5M2E4M3_SS_TNILNSP_7ScaleInE1ELSR_1EEEEEENS4_6LayoutISC_NS5_IJNSA_ILi0EEESV_SV_EEEEENS5_IJNS4_10UnderscoreESY_SY_EEEEENS4_13SM90_TMA_LOADENS4_14ComposedLayoutINS4_7SwizzleILi1ELi4ELi3EEENS4_18smem_ptr_flag_bitsILi8EEENSU_INS5_IJNSA_ILi8EEESH_EEENS5_IJSH_SB_EEEEEEEvNS4_8identityES11_S1B_vS1C_EENS_8epilogue10collective6detail29Sm90TmaWarpSpecializedAdapterINS1F_15DefaultEpilogueISJ_SK_SK_NS1E_6thread17LinearCombinationISJ_Li1EffLNS1J_9ScaleType4KindE0ELNS_15FloatRoundStyleE2ESJ_EENS1_15EpilogueDefaultEEEEEvvEEEEvNT_6ParamsE)
        /*0020*/ 	.word	0x00000000
.L_16:


//--------------------- .nv.compat                --------------------------
	.section	.nv.compat,"",@"SHT_CUDA_COMPAT_INFO"
	.align	4
        /*0000*/ 	.byte	0x02, 0x09, 0x01, 0x00, 0x02, 0x02, 0x04, 0x00, 0x02, 0x05, 0x05, 0x00, 0x03, 0x07, 0x01, 0x01
        /*0010*/ 	.byte	0x02, 0x03, 0x01, 0x00, 0x02, 0x06, 0x01, 0x00, 0x04, 0x0b, 0x08, 0x00, 0x00, 0x00, 0x00, 0x00
        /*0020*/ 	.byte	0x00, 0x00, 0x00, 0x00


//--------------------- .nv.info._ZN7cutlass13device_kernelINS_4gemm6kernel13GemmUniversalIN4cute5tupleIJiiiiEEENS1_10collective13CollectiveMmaINS1_37MainloopSm90TmaGmmaWarpSpecializedFP8ILi37ENS5_IJNS4_1CILi1EEESB_SB_EEENS1_32KernelTmaWarpSpecializedPingpongEEENS5_IJNSA_ILi64EEENSA_ILi128EEENSA_ILi32EEEEEENS_12float_e5m2_tENS5_IJlSB_lEEENS_12float_e4m3_tESK_NS4_8TiledMMAINS4_8MMA_AtomIJNS4_4SM904GMMA31MMA_64x128x32_F32E5M2E4M3_SS_TNILNSP_7ScaleInE1ELSR_1EEEEEENS4_6LayoutISC_NS5_IJNSA_ILi0EEESV_SV_EEEEENS5_IJNS4_10UnderscoreESY_SY_EEEEENS4_13SM90_TMA_LOADENS4_14ComposedLayoutINS4_7SwizzleILi1ELi4ELi3EEENS4_18smem_ptr_flag_bitsILi8EEENSU_INS5_IJNSA_ILi8EEESH_EEENS5_IJSH_SB_EEEEEEEvNS4_8identityES11_S1B_vS1C_EENS_8epilogue10collective6detail29Sm90TmaWarpSpecializedAdapterINS1F_15DefaultEpilogueISJ_SK_SK_NS1E_6thread17LinearCombinationISJ_Li1EffLNS1J_9ScaleType4KindE0ELNS_15FloatRoundStyleE2ESJ_EENS1_15EpilogueDefaultEEEEEvvEEEEvNT_6ParamsE --------------------------
	.section	.nv.info._ZN7cutlass13device_kernelINS_4gemm6kernel13GemmUniversalIN4cute5tupleIJiiiiEEENS1_10collective13CollectiveMmaINS1_37MainloopSm90TmaGmmaWarpSpecializedFP8ILi37ENS5_IJNS4_1CILi1EEESB_SB_EEENS1_32KernelTmaWarpSpecializedPingpongEEENS5_IJNSA_ILi64EEENSA_ILi128EEENSA_ILi32EEEEEENS_12float_e5m2_tENS5_IJlSB_lEEENS_12float_e4m3_tESK_NS4_8TiledMMAINS4_8MMA_AtomIJNS4_4SM904GMMA31MMA_64x128x32_F32E5M2E4M3_SS_TNILNSP_7ScaleInE1ELSR_1EEEEEENS4_6LayoutISC_NS5_IJNSA_ILi0EEESV_SV_EEEEENS5_IJNS4_10UnderscoreESY_SY_EEEEENS4_13SM90_TMA_LOADENS4_14ComposedLayoutINS4_7SwizzleILi1ELi4ELi3EEENS4_18smem_ptr_flag_bitsILi8EEENSU_INS5_IJNSA_ILi8EEESH_EEENS5_IJSH_SB_EEEEEEEvNS4_8identityES11_S1B_vS1C_EENS_8epilogue10collective6detail29Sm90TmaWarpSpecializedAdapterINS1F_15DefaultEpilogueISJ_SK_SK_NS1E_6thread17LinearCombinationISJ_Li1EffLNS1J_9ScaleType4KindE0ELNS_15FloatRoundStyleE2ESJ_EENS1_15EpilogueDefaultEEEEEvvEEEEvNT_6ParamsE,"",@"SHT_CUDA_INFO"
	.sectionflags	@""
	.align	4


	//----- nvinfo : EIATTR_CUDA_API_VERSION
	.align		4
        /*0000*/ 	.byte	0x04, 0x37
        /*0002*/ 	.short	(.L_18 - .L_17)
.L_17:
        /*0004*/ 	.word	0x00000082


	//----- nvinfo : EIATTR_KPARAM_INFO
	.align		4
.L_18:
        /*0008*/ 	.byte	0x04, 0x17
        /*000a*/ 	.short	(.L_20 - .L_19)
.L_19:
        /*000c*/ 	.word	0x00000000
        /*0010*/ 	.short	0x0000
        /*0012*/ 	.short	0x0070
        /*0014*/ 	.byte	0x00, 0xf0, 0x01, 0x10


	//----- nvinfo : EIATTR_SPARSE_MMA_MASK
	.align		4
.L_20:
        /*0018*/ 	.byte	0x03, 0x50
        /*001a*/ 	.short	0x0000


	//----- nvinfo : EIATTR_MAXREG_COUNT
	.align		4
        /*001c*/ 	.byte	0x03, 0x1b
        /*001e*/ 	.short	0x00a8


	//----- nvinfo : EIATTR_NUM_BARRIERS
	.align		4
        /*0020*/ 	.byte	0x02, 0x4c
        /*0022*/ 	.byte	0x01
	.zero		1


	//----- nvinfo : EIATTR_MERCURY_ISA_VERSION
	.align		4
        /*0024*/ 	.byte	0x03, 0x5f
        /*0026*/ 	.short	0x0101


	//----- nvinfo : EIATTR_INT_WARP_WIDE_INSTR_OFFSETS
	.align		4
        /*0028*/ 	.byte	0x04, 0x31
        /*002a*/ 	.short	(.L_22 - .L_21)


	//   ....[0]....
.L_21:
        /*002c*/ 	.word	0x00000870


	//   ....[1]....
        /*0030*/ 	.word	0x00000890


	//   ....[2]....
        /*0034*/ 	.word	0x00000910


	//   ....[3]....
        /*0038*/ 	.word	0x00000920


	//   ....[4]....
        /*003c*/ 	.word	0x00000930


	//   ....[5]....
        /*0040*/ 	.word	0x00000950


	//   ....[6]....
        /*0044*/ 	.word	0x000009a0


	//   ....[7]....
        /*0048*/ 	.word	0x000009c0


	//----- nvinfo : EIATTR_COOP_GROUP_MASK_REGIDS
	.align		4
.L_22:
        /*004c*/ 	.byte	0x04, 0x29
        /*004e*/ 	.short	(.L_24 - .L_23)


	//   ....[0]....
.L_23:
        /*0050*/ 	.word	0xffffffff


	//   ....[1]....
        /*0054*/ 	.word	0xffffffff


	//   ....[2]....
        /*0058*/ 	.word	0xffffffff


	//   ....[3]....
        /*005c*/ 	.word	0xffffffff


	//   ....[4]....
        /*0060*/ 	.word	0xffffffff


	//   ....[5]....
        /*0064*/ 	.word	0xffffffff


	//----- nvinfo : EIATTR_COOP_GROUP_INSTR_OFFSETS
	.align		4
.L_24:
        /*0068*/ 	.byte	0x04, 0x28
        /*006a*/ 	.short	(.L_26 - .L_25)


	//   ....[0]....
.L_25:
        /*006c*/ 	.word	0x00000060


	//   ....[1]....
        /*0070*/ 	.word	0x00000070


	//   ....[2]....
        /*0074*/ 	.word	0x00000130


	//   ....[3]....
        /*0078*/ 	.word	0x00000710


	//   ....[4]....
        /*007c*/ 	.word	0x00000750


	//   ....[5]....
        /*0080*/ 	.word	0x00000790


	//----- nvinfo : EIATTR_REG_RECONFIG
	.align		4
.L_26:
        /*0084*/ 	.byte	0x01, 0x54
	.zero		2


	//----- nvinfo : EIATTR_MBARRIER_INSTR_OFFSETS
	.align		4
        /*0088*/ 	.byte	0x04, 0x39
        /*008a*/ 	.short	(.L_28 - .L_27)


	//   ....[0]....
.L_27:
        /*008c*/ 	.word	0x00000250
        /*0090*/ 	.word	0x000000ff
        /*0094*/ 	.word	0x00000000
        /*0098*/ 	.short	0x0100
        /*009a*/ 	.byte	0x08
	.zero		1


	//   ....[1]....
        /*009c*/ 	.word	0x00000260
        /*00a0*/ 	.word	0x000000ff
        /*00a4*/ 	.word	0x00000128
        /*00a8*/ 	.short	0x0100
        /*00aa*/ 	.byte	0x08
	.zero		1


	//   ....[2]....
        /*00ac*/ 	.word	0x00000270
        /*00b0*/ 	.word	0x000000ff
        /*00b4*/ 	.word	0x00000008
        /*00b8*/ 	.short	0x0100
        /*00ba*/ 	.byte	0x08
	.zero		1


	//   ....[3]....
        /*00bc*/ 	.word	0x00000280
        /*00c0*/ 	.word	0x000000ff
        /*00c4*/ 	.word	0x00000130
        /*00c8*/ 	.short	0x0100
        /*00ca*/ 	.byte	0x08
	.zero		1


	//   ....[4]....
        /*00cc*/ 	.word	0x00000290
        /*00d0*/ 	.word	0x000000ff
        /*00d4*/ 	.word	0x00000010
        /*00d8*/ 	.short	0x0100
        /*00da*/ 	.byte	0x08
	.zero		1


	//   ....[5]....
        /*00dc*/ 	.word	0x000002a0
        /*00e0*/ 	.word	0x000000ff
        /*00e4*/ 	.word	0x00000138
        /*00e8*/ 	.short	0x0100
        /*00ea*/ 	.byte	0x08
	.zero		1


	//   ....[6]....
        /*00ec*/ 	.word	0x000002b0
        /*00f0*/ 	.word	0x000000ff
        /*00f4*/ 	.word	0x00000018
        /*00f8*/ 	.short	0x0100
        /*00fa*/ 	.byte	0x08
	.zero		1


	//   ....[7]....
        /*00fc*/ 	.word	0x000002c0
        /*0100*/ 	.word	0x000000ff
        /*0104*/ 	.word	0x00000140
        /*0108*/ 	.short	0x0100
        /*010a*/ 	.byte	0x08
	.zero		1


	//   ....[8]....
        /*010c*/ 	.word	0x000002d0
        /*0110*/ 	.word	0x000000ff
        /*0114*/ 	.word	0x00000020
        /*0118*/ 	.short	0x0100
        /*011a*/ 	.byte	0x08
	.zero		1


	//   ....[9]....
        /*011c*/ 	.word	0x000002e0
        /*0120*/ 	.word	0x000000ff
        /*0124*/ 	.word	0x00000148
        /*0128*/ 	.short	0x0100
        /*012a*/ 	.byte	0x08
	.zero		1


	//   ....[10]....
        /*012c*/ 	.word	0x000002f0
        /*0130*/ 	.word	0x000000ff
        /*0134*/ 	.word	0x00000028
        /*0138*/ 	.short	0x0100
        /*013a*/ 	.byte	0x08
	.zero		1


	//   ....[11]....
        /*013c*/ 	.word	0x00000300
        /*0140*/ 	.word	0x000000ff
        /*0144*/ 	.word	0x00000150
        /*0148*/ 	.short	0x0100
        /*014a*/ 	.byte	0x08
	.zero		1


	//   ....[12]....
        /*014c*/ 	.word	0x00000310
        /*0150*/ 	.word	0x000000ff
        /*0154*/ 	.word	0x00000030
        /*0158*/ 	.short	0x0100
        /*015a*/ 	.byte	0x08
	.zero		1


	//   ....[13]....
        /*015c*/ 	.word	0x00000320
        /*0160*/ 	.word	0x000000ff
        /*0164*/ 	.word	0x00000158
        /*0168*/ 	.short	0x0100
        /*016a*/ 	.byte	0x08
	.zero		1


	//   ....[14]....
        /*016c*/ 	.word	0x00000330
        /*0170*/ 	.word	0x000000ff
        /*0174*/ 	.word	0x00000038
        /*0178*/ 	.short	0x0100
        /*017a*/ 	.byte	0x08
	.zero		1


	//   ....[15]....
        /*017c*/ 	.word	0x00000340
        /*0180*/ 	.word	0x000000ff
        /*0184*/ 	.word	0x00000160
        /*0188*/ 	.short	0x0100
        /*018a*/ 	.byte	0x08
	.zero		1


	//   ....[16]....
        /*018c*/ 	.word	0x00000350
        /*0190*/ 	.word	0x000000ff
        /*0194*/ 	.word	0x00000040
        /*0198*/ 	.short	0x0100
        /*019a*/ 	.byte	0x08
	.zero		1


	//   ....[17]....
        /*019c*/ 	.word	0x00000360
        /*01a0*/ 	.word	0x000000ff
        /*01a4*/ 	.word	0x00000168
        /*01a8*/ 	.short	0x0100
        /*01aa*/ 	.byte	0x08
	.zero		1


	//   ....[18]....
        /*01ac*/ 	.word	0x00000370
        /*01b0*/ 	.word	0x000000ff
        /*01b4*/ 	.word	0x00000048
        /*01b8*/ 	.short	0x0100
        /*01ba*/ 	.byte	0x08
	.zero		1


	//   ....[19]....
        /*01bc*/ 	.word	0x00000380
        /*01c0*/ 	.word	0x000000ff
        /*01c4*/ 	.word	0x00000170
        /*01c8*/ 	.short	0x0100
        /*01ca*/ 	.byte	0x08
	.zero		1


	//   ....[20]....
        /*01cc*/ 	.word	0x00000390
        /*01d0*/ 	.word	0x000000ff
        /*01d4*/ 	.word	0x00000050
        /*01d8*/ 	.short	0x0100
        /*01da*/ 	.byte	0x08
	.zero		1


	//   ....[21]....
        /*01dc*/ 	.word	0x000003a0
        /*01e0*/ 	.word	0x000000ff
        /*01e4*/ 	.word	0x00000178
        /*01e8*/ 	.short	0x0100
        /*01ea*/ 	.byte	0x08
	.zero		1


	//   ....[22]....
        /*01ec*/ 	.word	0x000003b0
        /*01f0*/ 	.word	0x000000ff
        /*01f4*/ 	.word	0x00000058
        /*01f8*/ 	.short	0x0100
        /*01fa*/ 	.byte	0x08
	.zero		1


	//   ....[23]....
        /*01fc*/ 	.word	0x000003c0
        /*0200*/ 	.word	0x000000ff
        /*0204*/ 	.word	0x00000180
        /*0208*/ 	.short	0x0100
        /*020a*/ 	.byte	0x08
	.zero		1


	//   ....[24]....
        /*020c*/ 	.word	0x000003d0
        /*0210*/ 	.word	0x000000ff
        /*0214*/ 	.word	0x00000060
        /*0218*/ 	.short	0x0100
        /*021a*/ 	.byte	0x08
	.zero		1


	//   ....[25]....
        /*021c*/ 	.word	0x000003e0
        /*0220*/ 	.word	0x000000ff
        /*0224*/ 	.word	0x00000188
        /*0228*/ 	.short	0x0100
        /*022a*/ 	.byte	0x08
	.zero		1


	//   ....[26]....
        /*022c*/ 	.word	0x000003f0
        /*0230*/ 	.word	0x000000ff
        /*0234*/ 	.word	0x00000068
        /*0238*/ 	.short	0x0100
        /*023a*/ 	.byte	0x08
	.zero		1


	//   ....[27]....
        /*023c*/ 	.word	0x00000400
        /*0240*/ 	.word	0x000000ff
        /*0244*/ 	.word	0x00000190
        /*0248*/ 	.short	0x0100
        /*024a*/ 	.byte	0x08
	.zero		1


	//   ....[28]....
        /*024c*/ 	.word	0x00000410
        /*0250*/ 	.word	0x000000ff
        /*0254*/ 	.word	0x00000070
        /*0258*/ 	.short	0x0100
        /*025a*/ 	.byte	0x08
	.zero		1


	//   ....[29]....
        /*025c*/ 	.word	0x00000420
        /*0260*/ 	.word	0x000000ff
        /*0264*/ 	.word	0x00000198
        /*0268*/ 	.short	0x0100
        /*026a*/ 	.byte	0x08
	.zero		1


	//   ....[30]....
        /*026c*/ 	.word	0x00000430
        /*0270*/ 	.word	0x000000ff
        /*0274*/ 	.word	0x00000078
        /*0278*/ 	.short	0x0100
        /*027a*/ 	.byte	0x08
	.zero		1


	//   ....[31]....
        /*027c*/ 	.word	0x00000440
        /*0280*/ 	.word	0x000000ff
        /*0284*/ 	.word	0x000001a0
        /*0288*/ 	.short	0x0100
        /*028a*/ 	.byte	0x08
	.zero		1


	//   ....[32]....
        /*028c*/ 	.word	0x00000450
        /*0290*/ 	.word	0x000000ff
        /*0294*/ 	.word	0x00000080
        /*0298*/ 	.short	0x0100
        /*029a*/ 	.byte	0x08
	.zero		1


	//   ....[33]....
        /*029c*/ 	.word	0x00000460
        /*02a0*/ 	.word	0x000000ff
        /*02a4*/ 	.word	0x000001a8
        /*02a8*/ 	.short	0x0100
        /*02aa*/ 	.byte	0x08
	.zero		1


	//   ....[34]....
        /*02ac*/ 	.word	0x00000470
        /*02b0*/ 	.word	0x000000ff
        /*02b4*/ 	.word	0x00000088
        /*02b8*/ 	.short	0x0100
        /*02ba*/ 	.byte	0x08
	.zero		1


	//   ....[35]....
        /*02bc*/ 	.word	0x00000480
        /*02c0*/ 	.word	0x000000ff
        /*02c4*/ 	.word	0x000001b0
        /*02c8*/ 	.short	0x0100
        /*02ca*/ 	.byte	0x08
	.zero		1


	//   ....[36]....
        /*02cc*/ 	.word	0x00000490
        /*02d0*/ 	.word	0x000000ff
        /*02d4*/ 	.word	0x00000090
        /*02d8*/ 	.short	0x0100
        /*02da*/ 	.byte	0x08
	.zero		1


	//   ....[37]....
        /*02dc*/ 	.word	0x000004a0
        /*02e0*/ 	.word	0x000000ff
        /*02e4*/ 	.word	0x000001b8
        /*02e8*/ 	.short	0x0100
        /*02ea*/ 	.byte	0x08
	.zero		1


	//   ....[38]....
        /*02ec*/ 	.word	0x000004b0
        /*02f0*/ 	.word	0x000000ff
        /*02f4*/ 	.word	0x00000098
        /*02f8*/ 	.short	0x0100
        /*02fa*/ 	.byte	0x08
	.zero		1


	//   ....[39]....
        /*02fc*/ 	.word	0x000004c0
        /*0300*/ 	.word	0x000000ff
        /*0304*/ 	.word	0x000001c0
        /*0308*/ 	.short	0x0100
        /*030a*/ 	.byte	0x08
	.zero		1


	//   ....[40]....
        /*030c*/ 	.word	0x000004d0
        /*0310*/ 	.word	0x000000ff
        /*0314*/ 	.word	0x000000a0
        /*0318*/ 	.short	0x0100
        /*031a*/ 	.byte	0x08
	.zero		1


	//   ....[41]....
        /*031c*/ 	.word	0x000004e0
        /*0320*/ 	.word	0x000000ff
        /*0324*/ 	.word	0x000001c8
        /*0328*/ 	.short	0x0100
        /*032a*/ 	.byte	0x08
	.zero		1


	//   ....[42]....
        /*032c*/ 	.word	0x000004f0
        /*0330*/ 	.word	0x000000ff
        /*0334*/ 	.word	0x000000a8
        /*0338*/ 	.short	0x0100
        /*033a*/ 	.byte	0x08
	.zero		1


	//   ....[43]....
        /*033c*/ 	.word	0x00000500
        /*0340*/ 	.word	0x000000ff
        /*0344*/ 	.word	0x000001d0
        /*0348*/ 	.short	0x0100
        /*034a*/ 	.byte	0x08
	.zero		1


	//   ....[44]....
        /*034c*/ 	.word	0x00000510
        /*0350*/ 	.word	0x000000ff
        /*0354*/ 	.word	0x000000b0
        /*0358*/ 	.short	0x0100
        /*035a*/ 	.byte	0x08
	.zero		1


	//   ....[45]....
        /*035c*/ 	.word	0x00000520
        /*0360*/ 	.word	0x000000ff
        /*0364*/ 	.word	0x000001d8
        /*0368*/ 	.short	0x0100
        /*036a*/ 	.byte	0x08
	.zero		1


	//   ....[46]....
        /*036c*/ 	.word	0x00000530
        /*0370*/ 	.word	0x000000ff
        /*0374*/ 	.word	0x000000b8
        /*0378*/ 	.short	0x0100
        /*037a*/ 	.byte	0x08
	.zero		1


	//   ....[47]....
        /*037c*/ 	.word	0x00000540
        /*0380*/ 	.word	0x000000ff
        /*0384*/ 	.word	0x000001e0
        /*0388*/ 	.short	0x0100
        /*038a*/ 	.byte	0x08
	.zero		1


	//   ....[48]....
        /*038c*/ 	.word	0x00000550
        /*0390*/ 	.word	0x000000ff
        /*0394*/ 	.word	0x000000c0
        /*0398*/ 	.short	0x0100
        /*039a*/ 	.byte	0x08
	.zero		1


	//   ....[49]....
        /*039c*/ 	.word	0x00000560
        /*03a0*/ 	.word	0x000000ff
        /*03a4*/ 	.word	0x000001e8
        /*03a8*/ 	.short	0x0100
        /*03aa*/ 	.byte	0x08
	.zero		1


	//   ....[50]....
        /*03ac*/ 	.word	0x00000570
        /*03b0*/ 	.word	0x000000ff
        /*03b4*/ 	.word	0x000000c8
        /*03b8*/ 	.short	0x0100
        /*03ba*/ 	.byte	0x08
	.zero		1


	//   ....[51]....
        /*03bc*/ 	.word	0x00000580
        /*03c0*/ 	.word	0x000000ff
        /*03c4*/ 	.word	0x000001f0
        /*03c8*/ 	.short	0x0100
        /*03ca*/ 	.byte	0x08
	.zero		1


	//   ....[52]....
        /*03cc*/ 	.word	0x00000590
        /*03d0*/ 	.word	0x000000ff
        /*03d4*/ 	.word	0x000000d0
        /*03d8*/ 	.short	0x0100
        /*03da*/ 	.byte	0x08
	.zero		1


	//   ....[53]....
        /*03dc*/ 	.word	0x000005a0
        /*03e0*/ 	.word	0x000000ff
        /*03e4*/ 	.word	0x000001f8
        /*03e8*/ 	.short	0x0100
        /*03ea*/ 	.byte	0x08
	.zero		1


	//   ....[54]....
        /*03ec*/ 	.word	0x000005b0
        /*03f0*/ 	.word	0x000000ff
        /*03f4*/ 	.word	0x000000d8
        /*03f8*/ 	.short	0x0100
        /*03fa*/ 	.byte	0x08
	.zero		1


	//   ....[55]....
        /*03fc*/ 	.word	0x000005c0
        /*0400*/ 	.word	0x000000ff
        /*0404*/ 	.word	0x00000200
        /*0408*/ 	.short	0x0100
        /*040a*/ 	.byte	0x08
	.zero		1


	//   ....[56]....
        /*040c*/ 	.word	0x000005d0
        /*0410*/ 	.word	0x000000ff
        /*0414*/ 	.word	0x000000e0
        /*0418*/ 	.short	0x0100
        /*041a*/ 	.byte	0x08
	.zero		1


	//   ....[57]....
        /*041c*/ 	.word	0x000005e0
        /*0420*/ 	.word	0x000000ff
        /*0424*/ 	.word	0x00000208
        /*0428*/ 	.short	0x0100
        /*042a*/ 	.byte	0x08
	.zero		1


	//   ....[58]....
        /*042c*/ 	.word	0x000005f0
        /*0430*/ 	.word	0x000000ff
        /*0434*/ 	.word	0x000000e8
        /*0438*/ 	.short	0x0100
        /*043a*/ 	.byte	0x08
	.zero		1


	//   ....[59]....
        /*043c*/ 	.word	0x00000600
        /*0440*/ 	.word	0x000000ff
        /*0444*/ 	.word	0x00000210
        /*0448*/ 	.short	0x0100
        /*044a*/ 	.byte	0x08
	.zero		1


	//   ....[60]....
        /*044c*/ 	.word	0x00000610
        /*0450*/ 	.word	0x000000ff
        /*0454*/ 	.word	0x000000f0
        /*0458*/ 	.short	0x0100
        /*045a*/ 	.byte	0x08
	.zero		1


	//   ....[61]....
        /*045c*/ 	.word	0x00000620
        /*0460*/ 	.word	0x000000ff
        /*0464*/ 	.word	0x00000218
        /*0468*/ 	.short	0x0100
        /*046a*/ 	.byte	0x08
	.zero		1


	//   ....[62]....
        /*046c*/ 	.word	0x00000630
        /*0470*/ 	.word	0x000000ff
        /*0474*/ 	.word	0x000000f8
        /*0478*/ 	.short	0x0100
        /*047a*/ 	.byte	0x08
	.zero		1


	//   ....[63]....
        /*047c*/ 	.word	0x00000640
        /*0480*/ 	.word	0x000000ff
        /*0484*/ 	.word	0x00000220
        /*0488*/ 	.short	0x0100
        /*048a*/ 	.byte	0x08
	.zero		1


	//   ....[64]....
        /*048c*/ 	.word	0x00000650
        /*0490*/ 	.word	0x000000ff
        /*0494*/ 	.word	0x00000100
        /*0498*/ 	.short	0x0100
        /*049a*/ 	.byte	0x08
	.zero		1


	//   ....[65]....
        /*049c*/ 	.word	0x00000660
        /*04a0*/ 	.word	0x000000ff
        /*04a4*/ 	.word	0x00000228
        /*04a8*/ 	.short	0x0100
        /*04aa*/ 	.byte	0x08
	.zero		1


	//   ....[66]....
        /*04ac*/ 	.word	0x00000670
        /*04b0*/ 	.word	0x000000ff
        /*04b4*/ 	.word	0x00000108
        /*04b8*/ 	.short	0x0100
        /*04ba*/ 	.byte	0x08
	.zero		1


	//   ....[67]....
        /*04bc*/ 	.word	0x00000680
        /*04c0*/ 	.word	0x000000ff
        /*04c4*/ 	.word	0x00000230
        /*04c8*/ 	.short	0x0100
        /*04ca*/ 	.byte	0x08
	.zero		1


	//   ....[68]....
        /*04cc*/ 	.word	0x00000690
        /*04d0*/ 	.word	0x000000ff
        /*04d4*/ 	.word	0x00000110
        /*04d8*/ 	.short	0x0100
        /*04da*/ 	.byte	0x08
	.zero		1


	//   ....[69]....
        /*04dc*/ 	.word	0x000006a0
        /*04e0*/ 	.word	0x000000ff
        /*04e4*/ 	.word	0x00000238
        /*04e8*/ 	.short	0x0100
        /*04ea*/ 	.byte	0x08
	.zero		1


	//   ....[70]....
        /*04ec*/ 	.word	0x000006b0
        /*04f0*/ 	.word	0x000000ff
        /*04f4*/ 	.word	0x00000118
        /*04f8*/ 	.short	0x0100
        /*04fa*/ 	.byte	0x08
	.zero		1


	//   ....[71]....
        /*04fc*/ 	.word	0x000006c0
        /*0500*/ 	.word	0x000000ff
        /*0504*/ 	.word	0x00000240
        /*0508*/ 	.short	0x0100
        /*050a*/ 	.byte	0x08
	.zero		1


	//   ....[72]....
        /*050c*/ 	.word	0x000006d0
        /*0510*/ 	.word	0x000000ff
        /*0514*/ 	.word	0x00000120
        /*0518*/ 	.short	0x0100
        /*051a*/ 	.byte	0x08
	.zero		1


	//   ....[73]....
        /*051c*/ 	.word	0x000006e0
        /*0520*/ 	.word	0x000000ff
        /*0524*/ 	.word	0x00000248
        /*0528*/ 	.short	0x0100
        /*052a*/ 	.byte	0x08
	.zero		1


	//   ....[74]....
        /*052c*/ 	.word	0x00000a00
        /*0530*/ 	.word	0x000000ff
        /*0534*/ 	.word	0x00000280
        /*0538*/ 	.short	0x0100
        /*053a*/ 	.byte	0x08
	.zero		1


	//   ....[75]....
        /*053c*/ 	.word	0x00000a70
        /*0540*/ 	.word	0x000000ff
        /*0544*/ 	.word	0x00000288
        /*0548*/ 	.short	0x0100
        /*054a*/ 	.byte	0x08
	.zero		1


	//   ....[76]....
        /*054c*/ 	.word	0x00000a90
        /*0550*/ 	.word	0x000000ff
        /*0554*/ 	.word	0x00000260
        /*0558*/ 	.short	0x0100
        /*055a*/ 	.byte	0x09
	.zero		1


	//   ....[77]....
        /*055c*/ 	.word	0x00000aa0
        /*0560*/ 	.word	0x000000ff
        /*0564*/ 	.word	0x00000268
        /*0568*/ 	.short	0x0100
        /*056a*/ 	.byte	0x09
	.zero		1


	//   ....[78]....
        /*056c*/ 	.word	0x00000ab0
        /*0570*/ 	.word	0x000000ff
        /*0574*/ 	.word	0x00000270
        /*0578*/ 	.short	0x0100
        /*057a*/ 	.byte	0x09
	.zero		1


	//   ....[79]....
        /*057c*/ 	.word	0x00000ac0
        /*0580*/ 	.word	0x000000ff
        /*0584*/ 	.word	0x00000278
        /*0588*/ 	.short	0x0100
        /*058a*/ 	.byte	0x09
	.zero		1


	//   ....[80]....
        /*058c*/ 	.word	0x00001890
        /*0590*/ 	.word	0x000000ff
        /*0594*/ 	.word	0xfffffff8
        /*0598*/ 	.short	0x010a
        /*059a*/ 	.byte	0x0f
	.zero		1


	//   ....[81]....
        /*059c*/ 	.word	0x00001d70
        /*05a0*/ 	.word	0x000000ff
        /*05a4*/ 	.word	0x00000000
        /*05a8*/ 	.short	0x010a
        /*05aa*/ 	.byte	0x06
	.zero		1


	//   ....[82]....
        /*05ac*/ 	.word	0x00001db0
        /*05b0*/ 	.word	0x000000ff
        /*05b4*/ 	.word	0x00000000
        /*05b8*/ 	.short	0x010a
        /*05ba*/ 	.byte	0x06
	.zero		1


	//   ....[83]....
        /*05bc*/ 	.word	0x00002660
        /*05c0*/ 	.word	0x000000ff
        /*05c4*/ 	.word	0x00000000
        /*05c8*/ 	.short	0x010a
        /*05ca*/ 	.byte	0x09
	.zero		1


	//   ....[84]....
        /*05cc*/ 	.word	0x000026a0
        /*05d0*/ 	.word	0x000000ff
        /*05d4*/ 	.word	0x00000000
        /*05d8*/ 	.short	0x010a
        /*05da*/ 	.byte	0x09
	.zero		1


	//   ....[85]....
        /*05dc*/ 	.word	0x00002cb0
        /*05e0*/ 	.word	0x000000ff
        /*05e4*/ 	.word	0x00000000
        /*05e8*/ 	.short	0x0101
        /*05ea*/ 	.byte	0x08
	.zero		1


	//   ....[86]....
        /*05ec*/ 	.word	0x00003220
        /*05f0*/ 	.word	0x00000011
        /*05f4*/ 	.word	0x00000000
        /*05f8*/ 	.short	0x0101
        /*05fa*/ 	.byte	0x16
	.zero		1


	//   ....[87]....
        /*05fc*/ 	.word	0x00003320
        /*0600*/ 	.word	0x000000ff
        /*0604*/ 	.word	0x00000000
        /*0608*/ 	.short	0x0101
        /*060a*/ 	.byte	0x06
	.zero		1


	//   ....[88]....
        /*060c*/ 	.word	0x000033d0
        /*0610*/ 	.word	0x000000ff
        /*0614*/ 	.word	0x00000008
        /*0618*/ 	.short	0x010a
        /*061a*/ 	.byte	0x0f
	.zero		1


	//   ....[89]....
        /*061c*/ 	.word	0x00007c90
        /*0620*/ 	.word	0x00000004
        /*0624*/ 	.word	0x00000000
        /*0628*/ 	.short	0x0101
        /*062a*/ 	.byte	0x16
	.zero		1


	//   ....[90]....
        /*062c*/ 	.word	0x00008570
        /*0630*/ 	.word	0x00000013
        /*0634*/ 	.word	0x00000128
        /*0638*/ 	.short	0x010a
        /*063a*/ 	.byte	0x3f
	.zero		1


	//   ....[91]....
        /*063c*/ 	.word	0x00008950
        /*0640*/ 	.word	0x0000000a
        /*0644*/ 	.word	0x00000288
        /*0648*/ 	.short	0x0101
        /*064a*/ 	.byte	0x3f
	.zero		1


	//   ....[92]....
        /*064c*/ 	.word	0x00009060
        /*0650*/ 	.word	0x00000005
        /*0654*/ 	.word	0x00000000
        /*0658*/ 	.short	0x010a
        /*065a*/ 	.byte	0x3f
	.zero		1


	//   ....[93]....
        /*065c*/ 	.word	0x000090e0
        /*0660*/ 	.word	0x00000007
        /*0664*/ 	.word	0x00000000
        /*0668*/ 	.short	0x010a
        /*066a*/ 	.byte	0x3f
	.zero		1


	//   ....[94]....
        /*066c*/ 	.word	0x00009170
        /*0670*/ 	.word	0x00000006
        /*0674*/ 	.word	0x00000000
        /*0678*/ 	.short	0x010a
        /*067a*/ 	.byte	0x3f
	.zero		1


	//   ....[95]....
        /*067c*/ 	.word	0x00009200
        /*0680*/ 	.word	0x00000009
        /*0684*/ 	.word	0x00000000
        /*0688*/ 	.short	0x010a
        /*068a*/ 	.byte	0x3f
	.zero		1


	//   ....[96]....
        /*068c*/ 	.word	0x00009290
        /*0690*/ 	.word	0x00000006
        /*0694*/ 	.word	0x00000000
        /*0698*/ 	.short	0x010a
        /*069a*/ 	.byte	0x3f
	.zero		1


	//   ....[97]....
        /*069c*/ 	.word	0x00009320
        /*06a0*/ 	.word	0x00000009
        /*06a4*/ 	.word	0x00000000
        /*06a8*/ 	.short	0x010a
        /*06aa*/ 	.byte	0x3f
	.zero		1


	//   ....[98]....
        /*06ac*/ 	.word	0x000093b0
        /*06b0*/ 	.word	0x00000006
        /*06b4*/ 	.word	0x00000000
        /*06b8*/ 	.short	0x010a
        /*06ba*/ 	.byte	0x3f
	.zero		1


	//   ....[99]....
        /*06bc*/ 	.word	0x00009440
        /*06c0*/ 	.word	0x00000009
        /*06c4*/ 	.word	0x00000000
        /*06c8*/ 	.short	0x010a
        /*06ca*/ 	.byte	0x3f
	.zero		1


	//   ....[100]....
        /*06cc*/ 	.word	0x000094d0
        /*06d0*/ 	.word	0x00000006
        /*06d4*/ 	.word	0x00000000
        /*06d8*/ 	.short	0x010a
        /*06da*/ 	.byte	0x3f
	.zero		1


	//   ....[101]....
        /*06dc*/ 	.word	0x00009560
        /*06e0*/ 	.word	0x00000009
        /*06e4*/ 	.word	0x00000000
        /*06e8*/ 	.short	0x010a
        /*06ea*/ 	.byte	0x3f
	.zero		1


	//   ....[102]....
        /*06ec*/ 	.word	0x000095f0
        /*06f0*/ 	.word	0x00000006
        /*06f4*/ 	.word	0x00000000
        /*06f8*/ 	.short	0x010a
        /*06fa*/ 	.byte	0x3f
	.zero		1


	//   ....[103]....
        /*06fc*/ 	.word	0x00009680
        /*0700*/ 	.word	0x00000009
        /*0704*/ 	.word	0x00000000
        /*0708*/ 	.short	0x010a
        /*070a*/ 	.byte	0x3f
	.zero		1


	//   ....[104]....
        /*070c*/ 	.word	0x00009710
        /*0710*/ 	.word	0x00000006
        /*0714*/ 	.word	0x00000000
        /*0718*/ 	.short	0x010a
        /*071a*/ 	.byte	0x3f
	.zero		1


	//   ....[105]....
        /*071c*/ 	.word	0x000097a0
        /*0720*/ 	.word	0x00000009
        /*0724*/ 	.word	0x00000000
        /*0728*/ 	.short	0x010a
        /*072a*/ 	.byte	0x3f
	.zero		1


	//   ....[106]....
        /*072c*/ 	.word	0x00009830
        /*0730*/ 	.word	0x00000006
        /*0734*/ 	.word	0x00000000
        /*0738*/ 	.short	0x010a
        /*073a*/ 	.byte	0x3f
	.zero		1


	//   ....[107]....
        /*073c*/ 	.word	0x000098c0
        /*0740*/ 	.word	0x00000009
        /*0744*/ 	.word	0x00000000
        /*0748*/ 	.short	0x010a
        /*074a*/ 	.byte	0x3f
	.zero		1


	//   ....[108]....
        /*074c*/ 	.word	0x00009950
        /*0750*/ 	.word	0x00000006
        /*0754*/ 	.word	0x00000000
        /*0758*/ 	.short	0x010a
        /*075a*/ 	.byte	0x3f
	.zero		1


	//   ....[109]....
        /*075c*/ 	.word	0x000099e0
        /*0760*/ 	.word	0x00000009
        /*0764*/ 	.word	0x00000000
        /*0768*/ 	.short	0x010a
        /*076a*/ 	.byte	0x3f
	.zero		1


	//   ....[110]....
        /*076c*/ 	.word	0x00009a70
        /*0770*/ 	.word	0x00000006
        /*0774*/ 	.word	0x00000000
        /*0778*/ 	.short	0x010a
        /*077a*/ 	.byte	0x3f
	.zero		1


	//   ....[111]....
        /*077c*/ 	.word	0x00009b00
        /*0780*/ 	.word	0x00000009
        /*0784*/ 	.word	0x00000000
        /*0788*/ 	.short	0x010a
        /*078a*/ 	.byte	0x3f
	.zero		1


	//   ....[112]....
        /*078c*/ 	.word	0x00009b90
        /*0790*/ 	.word	0x00000006
        /*0794*/ 	.word	0x00000000
        /*0798*/ 	.short	0x010a
        /*079a*/ 	.byte	0x3f
	.zero		1


	//   ....[113]....
        /*079c*/ 	.word	0x00009c20
        /*07a0*/ 	.word	0x00000009
        /*07a4*/ 	.word	0x00000000
        /*07a8*/ 	.short	0x010a
        /*07aa*/ 	.byte	0x3f
	.zero		1


	//   ....[114]....
        /*07ac*/ 	.word	0x00009cb0
        /*07b0*/ 	.word	0x00000006
        /*07b4*/ 	.word	0x00000000
        /*07b8*/ 	.short	0x010a
        /*07ba*/ 	.byte	0x3f
	.zero		1


	//   ....[115]....
        /*07bc*/ 	.word	0x00009d40
        /*07c0*/ 	.word	0x00000009
        /*07c4*/ 	.word	0x00000000
        /*07c8*/ 	.short	0x010a
        /*07ca*/ 	.byte	0x3f
	.zero		1


	//   ....[116]....
        /*07cc*/ 	.word	0x00009dd0
        /*07d0*/ 	.word	0x00000006
        /*07d4*/ 	.word	0x00000000
        /*07d8*/ 	.short	0x010a
        /*07da*/ 	.byte	0x3f
	.zero		1


	//   ....[117]....
        /*07dc*/ 	.word	0x00009e60
        /*07e0*/ 	.word	0x00000009
        /*07e4*/ 	.word	0x00000000
        /*07e8*/ 	.short	0x010a
        /*07ea*/ 	.byte	0x3f
	.zero		1


	//   ....[118]....
        /*07ec*/ 	.word	0x00009ef0
        /*07f0*/ 	.word	0x00000006
        /*07f4*/ 	.word	0x00000000
        /*07f8*/ 	.short	0x010a
        /*07fa*/ 	.byte	0x3f
	.zero		1


	//   ....[119]....
        /*07fc*/ 	.word	0x00009f80
        /*0800*/ 	.word	0x00000009
        /*0804*/ 	.word	0x00000000
        /*0808*/ 	.short	0x010a
        /*080a*/ 	.byte	0x3f
	.zero		1


	//   ....[120]....
        /*080c*/ 	.word	0x0000a010
        /*0810*/ 	.word	0x00000006
        /*0814*/ 	.word	0x00000000
        /*0818*/ 	.short	0x010a
        /*081a*/ 	.byte	0x3f
	.zero		1


	//   ....[121]....
        /*081c*/ 	.word	0x0000a0a0
        /*0820*/ 	.word	0x00000009
        /*0824*/ 	.word	0x00000000
        /*0828*/ 	.short	0x010a
        /*082a*/ 	.byte	0x3f
	.zero		1


	//   ....[122]....
        /*082c*/ 	.word	0x0000a130
        /*0830*/ 	.word	0x00000006
        /*0834*/ 	.word	0x00000000
        /*0838*/ 	.short	0x010a
        /*083a*/ 	.byte	0x3f
	.zero		1


	//   ....[123]....
        /*083c*/ 	.word	0x0000a1c0
        /*0840*/ 	.word	0x00000009
        /*0844*/ 	.word	0x00000000
        /*0848*/ 	.short	0x010a
        /*084a*/ 	.byte	0x3f
	.zero		1


	//   ....[124]....
        /*084c*/ 	.word	0x0000a250
        /*0850*/ 	.word	0x00000006
        /*0854*/ 	.word	0x00000000
        /*0858*/ 	.short	0x010a
        /*085a*/ 	.byte	0x3f
	.zero		1


	//   ....[125]....
        /*085c*/ 	.word	0x0000a2e0
        /*0860*/ 	.word	0x00000009
        /*0864*/ 	.word	0x00000000
        /*0868*/ 	.short	0x010a
        /*086a*/ 	.byte	0x3f
	.zero		1


	//   ....[126]....
        /*086c*/ 	.word	0x0000a370
        /*0870*/ 	.word	0x00000008
        /*0874*/ 	.word	0x00000000
        /*0878*/ 	.short	0x010a
        /*087a*/ 	.byte	0x3f
	.zero		1


	//   ....[127]....
        /*087c*/ 	.word	0x0000a400
        /*0880*/ 	.word	0x0000000b
        /*0884*/ 	.word	0x00000000
        /*0888*/ 	.short	0x010a
        /*088a*/ 	.byte	0x3f
	.zero		1


	//   ....[128]....
        /*088c*/ 	.word	0x0000a490
        /*0890*/ 	.word	0x00000003
        /*0894*/ 	.word	0x00000000
        /*0898*/ 	.short	0x010a
        /*089a*/ 	.byte	0x3f
	.zero		1


	//   ....[129]....
        /*089c*/ 	.word	0x0000a500
        /*08a0*/ 	.word	0x00000011
        /*08a4*/ 	.word	0xfffffff8
        /*08a8*/ 	.short	0x010a
        /*08aa*/ 	.byte	0x3f
	.zero		1


	//   ....[130]....
        /*08ac*/ 	.word	0x0000a560
        /*08b0*/ 	.word	0x00000011
        /*08b4*/ 	.word	0x00000000
        /*08b8*/ 	.short	0x010a
        /*08ba*/ 	.byte	0x3f
	.zero		1


	//   ....[131]....
        /*08bc*/ 	.word	0x0000a5c0
        /*08c0*/ 	.word	0x00000012
        /*08c4*/ 	.word	0x00000000
        /*08c8*/ 	.short	0x010a
        /*08ca*/ 	.byte	0x3f
	.zero		1


	//   ....[132]....
        /*08cc*/ 	.word	0x0000a620
        /*08d0*/ 	.word	0x00000011
        /*08d4*/ 	.word	0x00000008
        /*08d8*/ 	.short	0x010a
        /*08da*/ 	.byte	0x3f
	.zero		1


	//   ....[133]....
        /*08dc*/ 	.word	0x0000a6f0
        /*08e0*/ 	.word	0x00000013
        /*08e4*/ 	.word	0x00000128
        /*08e8*/ 	.short	0x010a
        /*08ea*/ 	.byte	0x3f
	.zero		1


	//   ....[134]....
        /*08ec*/ 	.word	0x0000a7d0
        /*08f0*/ 	.word	0x00000005
        /*08f4*/ 	.word	0x00000000
        /*08f8*/ 	.short	0x010a
        /*08fa*/ 	.byte	0x3f
	.zero		1


	//   ....[135]....
        /*08fc*/ 	.word	0x0000a820
        /*0900*/ 	.word	0x00000007
        /*0904*/ 	.word	0x00000000
        /*0908*/ 	.short	0x010a
        /*090a*/ 	.byte	0x3f
	.zero		1


	//   ....[136]....
        /*090c*/ 	.word	0x0000a870
        /*0910*/ 	.word	0x00000006
        /*0914*/ 	.word	0x00000000
        /*0918*/ 	.short	0x010a
        /*091a*/ 	.byte	0x3f
	.zero		1


	//   ....[137]....
        /*091c*/ 	.word	0x0000a8c0
        /*0920*/ 	.word	0x00000009
        /*0924*/ 	.word	0x00000000
        /*0928*/ 	.short	0x010a
        /*092a*/ 	.byte	0x3f
	.zero		1


	//   ....[138]....
        /*092c*/ 	.word	0x0000a910
        /*0930*/ 	.word	0x00000006
        /*0934*/ 	.word	0x00000000
        /*0938*/ 	.short	0x010a
        /*093a*/ 	.byte	0x3f
	.zero		1


	//   ....[139]....
        /*093c*/ 	.word	0x0000a960
        /*0940*/ 	.word	0x00000009
        /*0944*/ 	.word	0x00000000
        /*0948*/ 	.short	0x010a
        /*094a*/ 	.byte	0x3f
	.zero		1


	//   ....[140]....
        /*094c*/ 	.word	0x0000a9b0
        /*0950*/ 	.word	0x00000006
        /*0954*/ 	.word	0x00000000
        /*0958*/ 	.short	0x010a
        /*095a*/ 	.byte	0x3f
	.zero		1


	//   ....[141]....
        /*095c*/ 	.word	0x0000aa00
        /*0960*/ 	.word	0x00000009
        /*0964*/ 	.word	0x00000000
        /*0968*/ 	.short	0x010a
        /*096a*/ 	.byte	0x3f
	.zero		1


	//   ....[142]....
        /*096c*/ 	.word	0x0000aa50
        /*0970*/ 	.word	0x00000006
        /*0974*/ 	.word	0x00000000
        /*0978*/ 	.short	0x010a
        /*097a*/ 	.byte	0x3f
	.zero		1


	//   ....[143]....
        /*097c*/ 	.word	0x0000aaa0
        /*0980*/ 	.word	0x00000009
        /*0984*/ 	.word	0x00000000
        /*0988*/ 	.short	0x010a
        /*098a*/ 	.byte	0x3f
	.zero		1


	//   ....[144]....
        /*098c*/ 	.word	0x0000aaf0
        /*0990*/ 	.word	0x00000006
        /*0994*/ 	.word	0x00000000
        /*0998*/ 	.short	0x010a
        /*099a*/ 	.byte	0x3f
	.zero		1


	//   ....[145]....
        /*099c*/ 	.word	0x0000ab40
        /*09a0*/ 	.word	0x00000009
        /*09a4*/ 	.word	0x00000000
        /*09a8*/ 	.short	0x010a
        /*09aa*/ 	.byte	0x3f
	.zero		1


	//   ....[146]....
        /*09ac*/ 	.word	0x0000ab90
        /*09b0*/ 	.word	0x00000006
        /*09b4*/ 	.word	0x00000000
        /*09b8*/ 	.short	0x010a
        /*09ba*/ 	.byte	0x3f
	.zero		1


	//   ....[147]....
        /*09bc*/ 	.word	0x0000abe0
        /*09c0*/ 	.word	0x00000009
        /*09c4*/ 	.word	0x00000000
        /*09c8*/ 	.short	0x010a
        /*09ca*/ 	.byte	0x3f
	.zero		1


	//   ....[148]....
        /*09cc*/ 	.word	0x0000ac30
        /*09d0*/ 	.word	0x00000006
        /*09d4*/ 	.word	0x00000000
        /*09d8*/ 	.short	0x010a
        /*09da*/ 	.byte	0x3f
	.zero		1


	//   ....[149]....
        /*09dc*/ 	.word	0x0000ac80
        /*09e0*/ 	.word	0x00000009
        /*09e4*/ 	.word	0x00000000
        /*09e8*/ 	.short	0x010a
        /*09ea*/ 	.byte	0x3f
	.zero		1


	//   ....[150]....
        /*09ec*/ 	.word	0x0000acd0
        /*09f0*/ 	.word	0x00000006
        /*09f4*/ 	.word	0x00000000
        /*09f8*/ 	.short	0x010a
        /*09fa*/ 	.byte	0x3f
	.zero		1


	//   ....[151]....
        /*09fc*/ 	.word	0x0000ad20
        /*0a00*/ 	.word	0x00000009
        /*0a04*/ 	.word	0x00000000
        /*0a08*/ 	.short	0x010a
        /*0a0a*/ 	.byte	0x3f
	.zero		1


	//   ....[152]....
        /*0a0c*/ 	.word	0x0000ad70
        /*0a10*/ 	.word	0x00000006
        /*0a14*/ 	.word	0x00000000
        /*0a18*/ 	.short	0x010a
        /*0a1a*/ 	.byte	0x3f
	.zero		1


	//   ....[153]....
        /*0a1c*/ 	.word	0x0000adc0
        /*0a20*/ 	.word	0x00000009
        /*0a24*/ 	.word	0x00000000
        /*0a28*/ 	.short	0x010a
        /*0a2a*/ 	.byte	0x3f
	.zero		1


	//   ....[154]....
        /*0a2c*/ 	.word	0x0000ae10
        /*0a30*/ 	.word	0x00000006
        /*0a34*/ 	.word	0x00000000
        /*0a38*/ 	.short	0x010a
        /*0a3a*/ 	.byte	0x3f
	.zero		1


	//   ....[155]....
        /*0a3c*/ 	.word	0x0000ae60
        /*0a40*/ 	.word	0x00000009
        /*0a44*/ 	.word	0x00000000
        /*0a48*/ 	.short	0x010a
        /*0a4a*/ 	.byte	0x3f
	.zero		1


	//   ....[156]....
        /*0a4c*/ 	.word	0x0000aeb0
        /*0a50*/ 	.word	0x00000006
        /*0a54*/ 	.word	0x00000000
        /*0a58*/ 	.short	0x010a
        /*0a5a*/ 	.byte	0x3f
	.zero		1


	//   ....[157]....
        /*0a5c*/ 	.word	0x0000af00
        /*0a60*/ 	.word	0x00000009
        /*0a64*/ 	.word	0x00000000
        /*0a68*/ 	.short	0x010a
        /*0a6a*/ 	.byte	0x3f
	.zero		1


	//   ....[158]....
        /*0a6c*/ 	.word	0x0000af50
        /*0a70*/ 	.word	0x00000006
        /*0a74*/ 	.word	0x00000000
        /*0a78*/ 	.short	0x010a
        /*0a7a*/ 	.byte	0x3f
	.zero		1


	//   ....[159]....
        /*0a7c*/ 	.word	0x0000afa0
        /*0a80*/ 	.word	0x00000009
        /*0a84*/ 	.word	0x00000000
        /*0a88*/ 	.short	0x010a
        /*0a8a*/ 	.byte	0x3f
	.zero		1


	//   ....[160]....
        /*0a8c*/ 	.word	0x0000aff0
        /*0a90*/ 	.word	0x00000006
        /*0a94*/ 	.word	0x00000000
        /*0a98*/ 	.short	0x010a
        /*0a9a*/ 	.byte	0x3f
	.zero		1


	//   ....[161]....
        /*0a9c*/ 	.word	0x0000b040
        /*0aa0*/ 	.word	0x00000009
        /*0aa4*/ 	.word	0x00000000
        /*0aa8*/ 	.short	0x010a
        /*0aaa*/ 	.byte	0x3f
	.zero		1


	//   ....[162]....
        /*0aac*/ 	.word	0x0000b090
        /*0ab0*/ 	.word	0x00000006
        /*0ab4*/ 	.word	0x00000000
        /*0ab8*/ 	.short	0x010a
        /*0aba*/ 	.byte	0x3f
	.zero		1


	//   ....[163]....
        /*0abc*/ 	.word	0x0000b0e0
        /*0ac0*/ 	.word	0x00000009
        /*0ac4*/ 	.word	0x00000000
        /*0ac8*/ 	.short	0x010a
        /*0aca*/ 	.byte	0x3f
	.zero		1


	//   ....[164]....
        /*0acc*/ 	.word	0x0000b130
        /*0ad0*/ 	.word	0x00000006
        /*0ad4*/ 	.word	0x00000000
        /*0ad8*/ 	.short	0x010a
        /*0ada*/ 	.byte	0x3f
	.zero		1


	//   ....[165]....
        /*0adc*/ 	.word	0x0000b180
        /*0ae0*/ 	.word	0x00000009
        /*0ae4*/ 	.word	0x00000000
        /*0ae8*/ 	.short	0x010a
        /*0aea*/ 	.byte	0x3f
	.zero		1


	//   ....[166]....
        /*0aec*/ 	.word	0x0000b1d0
        /*0af0*/ 	.word	0x00000006
        /*0af4*/ 	.word	0x00000000
        /*0af8*/ 	.short	0x010a
        /*0afa*/ 	.byte	0x3f
	.zero		1


	//   ....[167]....
        /*0afc*/ 	.word	0x0000b220
        /*0b00*/ 	.word	0x00000009
        /*0b04*/ 	.word	0x00000000
        /*0b08*/ 	.short	0x010a
        /*0b0a*/ 	.byte	0x3f
	.zero		1


	//   ....[168]....
        /*0b0c*/ 	.word	0x0000b270
        /*0b10*/ 	.word	0x00000008
        /*0b14*/ 	.word	0x00000000
        /*0b18*/ 	.short	0x010a
        /*0b1a*/ 	.byte	0x3f
	.zero		1


	//   ....[169]....
        /*0b1c*/ 	.word	0x0000b2c0
        /*0b20*/ 	.word	0x0000000b
        /*0b24*/ 	.word	0x00000000
        /*0b28*/ 	.short	0x010a
        /*0b2a*/ 	.byte	0x3f
	.zero		1


	//----- nvinfo : EIATTR_NUM_MBARRIERS
	.align		4
.L_28:
        /*0b2c*/ 	.byte	0x03, 0x38
        /*0b2e*/ 	.short	0x0050


	//----- nvinfo : EIATTR_EXIT_INSTR_OFFSETS
	.align		4
        /*0b30*/ 	.byte	0x04, 0x1c
        /*0b32*/ 	.short	(.L_30 - .L_29)


	//   ....[0]....
.L_29:
        /*0b34*/ 	.word	0x000015c0


	//   ....[1]....
        /*0b38*/ 	.word	0x00001620


	//   ....[2]....
        /*0b3c*/ 	.word	0x000082a0


	//   ....[3]....
        /*0b40*/ 	.word	0x000082d0


	//   ....[4]....
        /*0b44*/ 	.word	0x0000a4e0


	//----- nvinfo : EIATTR_MAX_THREADS
	.align		4
.L_30:
        /*0b48*/ 	.byte	0x04, 0x05
        /*0b4a*/ 	.short	(.L_32 - .L_31)
.L_31:
        /*0b4c*/ 	.word	0x00000180
        /*0b50*/ 	.word	0x00000001
        /*0b54*/ 	.word	0x00000001


	//----- nvinfo : EIATTR_CRS_STACK_SIZE
	.align		4
.L_32:
        /*0b58*/ 	.byte	0x04, 0x1e
        /*0b5a*/ 	.short	(.L_34 - .L_33)
.L_33:
        /*0b5c*/ 	.word	0x00000000


	//----- nvinfo : EIATTR_CBANK_PARAM_SIZE
	.align		4
.L_34:
        /*0b60*/ 	.byte	0x03, 0x19
        /*0b62*/ 	.short	0x0470


	//----- nvinfo : EIATTR_PARAM_CBANK
	.align		4
        /*0b64*/ 	.byte	0x04, 0x0a
        /*0b66*/ 	.short	(.L_36 - .L_35)
	.align		4
.L_35:
        /*0b68*/ 	.word	index@(.nv.constant0._ZN7cutlass13device_kernelINS_4gemm6kernel13GemmUniversalIN4cute5tupleIJiiiiEEENS1_10collective13CollectiveMmaINS1_37MainloopSm90TmaGmmaWarpSpecializedFP8ILi37ENS5_IJNS4_1CILi1EEESB_SB_EEENS1_32KernelTmaWarpSpecializedPingpongEEENS5_IJNSA_ILi64EEENSA_ILi128EEENSA_ILi32EEEEEENS_12float_e5m2_tENS5_IJlSB_lEEENS_12float_e4m3_tESK_NS4_8TiledMMAINS4_8MMA_AtomIJNS4_4SM904GMMA31MMA_64x128x32_F32E5M2E4M3_SS_TNILNSP_7ScaleInE1ELSR_1EEEEEENS4_6LayoutISC_NS5_IJNSA_ILi0EEESV_SV_EEEEENS5_IJNS4_10UnderscoreESY_SY_EEEEENS4_13SM90_TMA_LOADENS4_14ComposedLayoutINS4_7SwizzleILi1ELi4ELi3EEENS4_18smem_ptr_flag_bitsILi8EEENSU_INS5_IJNSA_ILi8EEESH_EEENS5_IJSH_SB_EEEEEEEvNS4_8identityES11_S1B_vS1C_EENS_8epilogue10collective6detail29Sm90TmaWarpSpecializedAdapterINS1F_15DefaultEpilogueISJ_SK_SK_NS1E_6thread17LinearCombinationISJ_Li1EffLNS1J_9ScaleType4KindE0ELNS_15FloatRoundStyleE2ESJ_EENS1_15EpilogueDefaultEEEEEvvEEEEvNT_6ParamsE)
        /*0b6c*/ 	.short	0x0210
        /*0b6e*/ 	.short	0x0470


	//----- nvinfo : EIATTR_SW_WAR
	.align		4
.L_36:
        /*0b70*/ 	.byte	0x04, 0x36
        /*0b72*/ 	.short	(.L_38 - .L_37)
.L_37:
        /*0b74*/ 	.word	0x00000008
.L_38:


//--------------------- .nv.callgraph             --------------------------
	.section	.nv.callgraph,"",@"SHT_CUDA_CALLGRAPH"
	.align	4
	.sectionentsize	8
	.align		4
        /*0000*/ 	.word	0x00000000
	.align		4
        /*0004*/ 	.word	0xffffffff
	.align		4
        /*0008*/ 	.word	0x00000000
	.align		4
        /*000c*/ 	.word	0xfffffffe
	.align		4
        /*0010*/ 	.word	0x00000000
	.align		4
        /*0014*/ 	.word	0xfffffffd
	.align		4
        /*0018*/ 	.word	0x00000000
	.align		4
        /*001c*/ 	.word	0xfffffffc


//--------------------- .nv.constant4             --------------------------
	.section	.nv.constant4,"a",@progbits
	.align	8
	.align		8
.nv.constant4:
        /*0000*/ 	.dword	_ZN40_INTERNAL_3f34e63f_4_k_cu_3bb6edef_194504cuda3std3__45__cpo5beginE
	.align		8
        /*0008*/ 	.dword	_ZN40_INTERNAL_3f34e63f_4_k_cu_3bb6edef_194504cuda3std3__45__cpo3endE
	.align		8
        /*0010*/ 	.dword	_ZN40_INTERNAL_3f34e63f_4_k_cu_3bb6edef_194504cuda3std3__45__cpo6cbeginE
	.align		8
        /*0018*/ 	.dword	_ZN40_INTERNAL_3f34e63f_4_k_cu_3bb6edef_194504cuda3std3__45__cpo4cendE
	.align		8
        /*0020*/ 	.dword	_ZN40_INTERNAL_3f34e63f_4_k_cu_3bb6edef_194504cuda3std3__442_GLOBAL__N__3f34e63f_4_k_cu_3bb6edef_194506ignoreE
	.align		8
        /*0028*/ 	.dword	_ZN40_INTERNAL_3f34e63f_4_k_cu_3bb6edef_194504cuda3std3__419piecewise_constructE
	.align		8
        /*0030*/ 	.dword	_ZN40_INTERNAL_3f34e63f_4_k_cu_3bb6edef_194504cuda3std3__48in_placeE
	.align		8
        /*0038*/ 	.dword	_ZN40_INTERNAL_3f34e63f_4_k_cu_3bb6edef_194504cuda3std6ranges3__45__cpo4swapE
	.align		8
        /*0040*/ 	.dword	_ZN40_INTERNAL_3f34e63f_4_k_cu_3bb6edef_194504cuda3std6ranges3__45__cpo9iter_moveE
	.align		8
        /*0048*/ 	.dword	_ZN40_INTERNAL_3f34e63f_4_k_cu_3bb6edef_194504cute7productE
	.align		8
        /*0050*/ 	.dword	_ZN40_INTERNAL_3f34e63f_4_k_cu_3bb6edef_194504cute1_E


//--------------------- .text._ZN7cutlass13device_kernelINS_4gemm6kernel13GemmUniversalIN4cute5tupleIJiiiiEEENS1_10collective13CollectiveMmaINS1_37MainloopSm90TmaGmmaWarpSpecializedFP8ILi37ENS5_IJNS4_1CILi1EEESB_SB_EEENS1_32KernelTmaWarpSpecializedPingpongEEENS5_IJNSA_ILi64EEENSA_ILi128EEENSA_ILi32EEEEEENS_12float_e5m2_tENS5_IJlSB_lEEENS_12float_e4m3_tESK_NS4_8TiledMMAINS4_8MMA_AtomIJNS4_4SM904GMMA31MMA_64x128x32_F32E5M2E4M3_SS_TNILNSP_7ScaleInE1ELSR_1EEEEEENS4_6LayoutISC_NS5_IJNSA_ILi0EEESV_SV_EEEEENS5_IJNS4_10UnderscoreESY_SY_EEEEENS4_13SM90_TMA_LOADENS4_14ComposedLayoutINS4_7SwizzleILi1ELi4ELi3EEENS4_18smem_ptr_flag_bitsILi8EEENSU_INS5_IJNSA_ILi8EEESH_EEENS5_IJSH_SB_EEEEEEEvNS4_8identityES11_S1B_vS1C_EENS_8epilogue10collective6detail29Sm90TmaWarpSpecializedAdapterINS1F_15DefaultEpilogueISJ_SK_SK_NS1E_6thread17LinearCombinationISJ_Li1EffLNS1J_9ScaleType4KindE0ELNS_15FloatRoundStyleE2ESJ_EENS1_15EpilogueDefaultEEEEEvvEEEEvNT_6ParamsE --------------------------
	.section	.text._ZN7cutlass13device_kernelINS_4gemm6kernel13GemmUniversalIN4cute5tupleIJiiiiEEENS1_10collective13CollectiveMmaINS1_37MainloopSm90TmaGmmaWarpSpecializedFP8ILi37ENS5_IJNS4_1CILi1EEESB_SB_EEENS1_32KernelTmaWarpSpecializedPingpongEEENS5_IJNSA_ILi64EEENSA_ILi128EEENSA_ILi32EEEEEENS_12float_e5m2_tENS5_IJlSB_lEEENS_12float_e4m3_tESK_NS4_8TiledMMAINS4_8MMA_AtomIJNS4_4SM904GMMA31MMA_64x128x32_F32E5M2E4M3_SS_TNILNSP_7ScaleInE1ELSR_1EEEEEENS4_6LayoutISC_NS5_IJNSA_ILi0EEESV_SV_EEEEENS5_IJNS4_10UnderscoreESY_SY_EEEEENS4_13SM90_TMA_LOADENS4_14ComposedLayoutINS4_7SwizzleILi1ELi4ELi3EEENS4_18smem_ptr_flag_bitsILi8EEENSU_INS5_IJNSA_ILi8EEESH_EEENS5_IJSH_SB_EEEEEEEvNS4_8identityES11_S1B_vS1C_EENS_8epilogue10collective6detail29Sm90TmaWarpSpecializedAdapterINS1F_15DefaultEpilogueISJ_SK_SK_NS1E_6thread17LinearCombinationISJ_Li1EffLNS1J_9ScaleType4KindE0ELNS_15FloatRoundStyleE2ESJ_EENS1_15EpilogueDefaultEEEEEvvEEEEvNT_6ParamsE,"ax",@progbits
	.align	128
.text._ZN7cutlass13device_kernelINS_4gemm6kernel13GemmUniversalIN4cute5tupleIJiiiiEEENS1_10collective13CollectiveMmaINS1_37MainloopSm90TmaGmmaWarpSpecializedFP8ILi37ENS5_IJNS4_1CILi1EEESB_SB_EEENS1_32KernelTmaWarpSpecializedPingpongEEENS5_IJNSA_ILi64EEENSA_ILi128EEENSA_ILi32EEEEEENS_12float_e5m2_tENS5_IJlSB_lEEENS_12float_e4m3_tESK_NS4_8TiledMMAINS4_8MMA_AtomIJNS4_4SM904GMMA31MMA_64x128x32_F32E5M2E4M3_SS_TNILNSP_7ScaleInE1ELSR_1EEEEEENS4_6LayoutISC_NS5_IJNSA_ILi0EEESV_SV_EEEEENS5_IJNS4_10UnderscoreESY_SY_EEEEENS4_13SM90_TMA_LOADENS4_14ComposedLayoutINS4_7SwizzleILi1ELi4ELi3EEENS4_18smem_ptr_flag_bitsILi8EEENSU_INS5_IJNSA_ILi8EEESH_EEENS5_IJSH_SB_EEEEEEEvNS4_8identityES11_S1B_vS1C_EENS_8epilogue10collective6detail29Sm90TmaWarpSpecializedAdapterINS1F_15DefaultEpilogueISJ_SK_SK_NS1E_6thread17LinearCombinationISJ_Li1EffLNS1J_9ScaleType4KindE0ELNS_15FloatRoundStyleE2ESJ_EENS1_15EpilogueDefaultEEEEEvvEEEEvNT_6ParamsE:
        .type           _ZN7cutlass13device_kernelINS_4gemm6kernel13GemmUniversalIN4cute5tupleIJiiiiEEENS1_10collective13CollectiveMmaINS1_37MainloopSm90TmaGmmaWarpSpecializedFP8ILi37ENS5_IJNS4_1CILi1EEESB_SB_EEENS1_32KernelTmaWarpSpecializedPingpongEEENS5_IJNSA_ILi64EEENSA_ILi128EEENSA_ILi32EEEEEENS_12float_e5m2_tENS5_IJlSB_lEEENS_12float_e4m3_tESK_NS4_8TiledMMAINS4_8MMA_AtomIJNS4_4SM904GMMA31MMA_64x128x32_F32E5M2E4M3_SS_TNILNSP_7ScaleInE1ELSR_1EEEEEENS4_6LayoutISC_NS5_IJNSA_ILi0EEESV_SV_EEEEENS5_IJNS4_10UnderscoreESY_SY_EEEEENS4_13SM90_TMA_LOADENS4_14ComposedLayoutINS4_7SwizzleILi1ELi4ELi3EEENS4_18smem_ptr_flag_bitsILi8EEENSU_INS5_IJNSA_ILi8EEESH_EEENS5_IJSH_SB_EEEEEEEvNS4_8identityES11_S1B_vS1C_EENS_8epilogue10collective6detail29Sm90TmaWarpSpecializedAdapterINS1F_15DefaultEpilogueISJ_SK_SK_NS1E_6thread17LinearCombinationISJ_Li1EffLNS1J_9ScaleType4KindE0ELNS_15FloatRoundStyleE2ESJ_EENS1_15EpilogueDefaultEEEEEvvEEEEvNT_6ParamsE,@function
        .size           _ZN7cutlass13device_kernelINS_4gemm6kernel13GemmUniversalIN4cute5tupleIJiiiiEEENS1_10collective13CollectiveMmaINS1_37MainloopSm90TmaGmmaWarpSpecializedFP8ILi37ENS5_IJNS4_1CILi1EEESB_SB_EEENS1_32KernelTmaWarpSpecializedPingpongEEENS5_IJNSA_ILi64EEENSA_ILi128EEENSA_ILi32EEEEEENS_12float_e5m2_tENS5_IJlSB_lEEENS_12float_e4m3_tESK_NS4_8TiledMMAINS4_8MMA_AtomIJNS4_4SM904GMMA31MMA_64x128x32_F32E5M2E4M3_SS_TNILNSP_7ScaleInE1ELSR_1EEEEEENS4_6LayoutISC_NS5_IJNSA_ILi0EEESV_SV_EEEEENS5_IJNS4_10UnderscoreESY_SY_EEEEENS4_13SM90_TMA_LOADENS4_14ComposedLayoutINS4_7SwizzleILi1ELi4ELi3EEENS4_18smem_ptr_flag_bitsILi8EEENSU_INS5_IJNSA_ILi8EEESH_EEENS5_IJSH_SB_EEEEEEEvNS4_8identityES11_S1B_vS1C_EENS_8epilogue10collective6detail29Sm90TmaWarpSpecializedAdapterINS1F_15DefaultEpilogueISJ_SK_SK_NS1E_6thread17LinearCombinationISJ_Li1EffLNS1J_9ScaleType4KindE0ELNS_15FloatRoundStyleE2ESJ_EENS1_15EpilogueDefaultEEEEEvvEEEEvNT_6ParamsE,(.L_x_271 - _ZN7cutlass13device_kernelINS_4gemm6kernel13GemmUniversalIN4cute5tupleIJiiiiEEENS1_10collective13CollectiveMmaINS1_37MainloopSm90TmaGmmaWarpSpecializedFP8ILi37ENS5_IJNS4_1CILi1EEESB_SB_EEENS1_32KernelTmaWarpSpecializedPingpongEEENS5_IJNSA_ILi64EEENSA_ILi128EEENSA_ILi32EEEEEENS_12float_e5m2_tENS5_IJlSB_lEEENS_12float_e4m3_tESK_NS4_8TiledMMAINS4_8MMA_AtomIJNS4_4SM904GMMA31MMA_64x128x32_F32E5M2E4M3_SS_TNILNSP_7ScaleInE1ELSR_1EEEEEENS4_6LayoutISC_NS5_IJNSA_ILi0EEESV_SV_EEEEENS5_IJNS4_10UnderscoreESY_SY_EEEEENS4_13SM90_TMA_LOADENS4_14ComposedLayoutINS4_7SwizzleILi1ELi4ELi3EEENS4_18smem_ptr_flag_bitsILi8EEENSU_INS5_IJNSA_ILi8EEESH_EEENS5_IJSH_SB_EEEEEEEvNS4_8identityES11_S1B_vS1C_EENS_8epilogue10collective6detail29Sm90TmaWarpSpecializedAdapterINS1F_15DefaultEpilogueISJ_SK_SK_NS1E_6thread17LinearCombinationISJ_Li1EffLNS1J_9ScaleType4KindE0ELNS_15FloatRoundStyleE2ESJ_EENS1_15EpilogueDefaultEEEEEvvEEEEvNT_6ParamsE)
        .other          _ZN7cutlass13device_kernelINS_4gemm6kernel13GemmUniversalIN4cute5tupleIJiiiiEEENS1_10collective13CollectiveMmaINS1_37MainloopSm90TmaGmmaWarpSpecializedFP8ILi37ENS5_IJNS4_1CILi1EEESB_SB_EEENS1_32KernelTmaWarpSpecializedPingpongEEENS5_IJNSA_ILi64EEENSA_ILi128EEENSA_ILi32EEEEEENS_12float_e5m2_tENS5_IJlSB_lEEENS_12float_e4m3_tESK_NS4_8TiledMMAINS4_8MMA_AtomIJNS4_4SM904GMMA31MMA_64x128x32_F32E5M2E4M3_SS_TNILNSP_7ScaleInE1ELSR_1EEEEEENS4_6LayoutISC_NS5_IJNSA_ILi0EEESV_SV_EEEEENS5_IJNS4_10UnderscoreESY_SY_EEEEENS4_13SM90_TMA_LOADENS4_14ComposedLayoutINS4_7SwizzleILi1ELi4ELi3EEENS4_18smem_ptr_flag_bitsILi8EEENSU_INS5_IJNSA_ILi8EEESH_EEENS5_IJSH_SB_EEEEEEEvNS4_8identityES11_S1B_vS1C_EENS_8epilogue10collective6detail29Sm90TmaWarpSpecializedAdapterINS1F_15DefaultEpilogueISJ_SK_SK_NS1E_6thread17LinearCombinationISJ_Li1EffLNS1J_9ScaleType4KindE0ELNS_15FloatRoundStyleE2ESJ_EENS1_15EpilogueDefaultEEEEEvvEEEEvNT_6ParamsE,@"STO_CUDA_ENTRY STV_DEFAULT"
_ZN7cutlass13device_kernelINS_4gemm6kernel13GemmUniversalIN4cute5tupleIJiiiiEEENS1_10collective13CollectiveMmaINS1_37MainloopSm90TmaGmmaWarpSpecializedFP8ILi37ENS5_IJNS4_1CILi1EEESB_SB_EEENS1_32KernelTmaWarpSpecializedPingpongEEENS5_IJNSA_ILi64EEENSA_ILi128EEENSA_ILi32EEEEEENS_12float_e5m2_tENS5_IJlSB_lEEENS_12float_e4m3_tESK_NS4_8TiledMMAINS4_8MMA_AtomIJNS4_4SM904GMMA31MMA_64x128x32_F32E5M2E4M3_SS_TNILNSP_7ScaleInE1ELSR_1EEEEEENS4_6LayoutISC_NS5_IJNSA_ILi0EEESV_SV_EEEEENS5_IJNS4_10UnderscoreESY_SY_EEEEENS4_13SM90_TMA_LOADENS4_14ComposedLayoutINS4_7SwizzleILi1ELi4ELi3EEENS4_18smem_ptr_flag_bitsILi8EEENSU_INS5_IJNSA_ILi8EEESH_EEENS5_IJSH_SB_EEEEEEEvNS4_8identityES11_S1B_vS1C_EENS_8epilogue10collective6detail29Sm90TmaWarpSpecializedAdapterINS1F_15DefaultEpilogueISJ_SK_SK_NS1E_6thread17LinearCombinationISJ_Li1EffLNS1J_9ScaleType4KindE0ELNS_15FloatRoundStyleE2ESJ_EENS1_15EpilogueDefaultEEEEEvvEEEEvNT_6ParamsE:
[----:B------:R-:W-:Y:S01]  /*0000*/  LDC R1, c[0x0][0x28] ;  /* 0x00000a00ff017b82 */ /* 0x000fe20000000800 */
[----:B------:R-:W0:Y:S01]  /*0010*/  S2R R13, SR_TID.X ;  /* 0x00000000000d7919 */ /* 0x000e220000002100 */
[----:B------:R-:W-:Y:S01]  /*0020*/  ELECT P0, URZ, PT ;  /* 0x00000000003f782f */ /* 0x000fe20003800000 */
[----:B------:R-:W-:Y:S01]  /*0030*/  BSSY B0, `(.L_x_0) ;  /* 0x000000f000007945 */ /* 0x000fe20003800000 */
[--C-:B0-----:R-:W-:Y:S02]  /*0040*/  SHF.R.U32.HI R0, RZ, 0x5, R13.reuse ;  /* 0x00000005ff007819 */ /* 0x101fe4000001160d */
[----:B------:R-:W-:-:S03]  /*0050*/  SHF.R.U32.HI R4, RZ, 0x7, R13 ;  /* 0x00000007ff047819 */ /* 0x000fc6000001160d */
[----:B------:R-:W0:Y:S04]  /*0060*/  SHFL.IDX PT, R2, R0, RZ, 0x1f ;  /* 0x00001fff00027589 */ /* 0x000e2800000e0000 */
[----:B------:R1:W2:Y:S01]  /*0070*/  SHFL.IDX PT, R5, R4, RZ, 0x1f ;  /* 0x00001fff04057589 */ /* 0x0002a200000e0000 */
[----:B0-----:R-:W-:-:S13]  /*0080*/  ISETP.NE.OR P0, PT, R2, RZ, !P0 ;  /* 0x000000ff0200720c */ /* 0x001fda0004705670 */
[----:B-12---:R-:W-:Y:S05]  /*0090*/  @P0 BRA `(.L_x_1) ;  /* 0x0000000000200947 */ /* 0x006fea0003800000 */
[----:B------:R-:W-:Y:S02]  /*00a0*/  ULDC.64 UR4, c[0x0][0x198] ;  /* 0x0000660000047ab9 */ /* 0x000fe40000000a00 */
[----:B------:R-:W-:Y:S02]  /*00b0*/  UIADD3 UR6, UP0, UR4, 0xf0, URZ ;  /* 0x000000f004067890 */ /* 0x000fe4000ff1e03f */
[----:B------:R-:W-:Y:S02]  /*00c0*/  UIADD3 UR4, UP1, UR4, 0x1f0, URZ ;  /* 0x000001f004047890 */ /* 0x000fe4000ff3e03f */
[----:B------:R-:W-:Y:S02]  /*00d0*/  UIADD3.X UR7, URZ, UR5, URZ, UP0, !UPT ;  /* 0x000000053f077290 */ /* 0x000fe400087fe43f */
[----:B------:R-:W-:-:S07]  /*00e0*/  UIADD3.X UR5, URZ, UR5, URZ, UP1, !UPT ;  /* 0x000000053f057290 */ /* 0x000fce0008ffe43f */
[----:B------:R0:W-:Y:S02]  /*00f0*/  UTMACCTL.PF [UR6] ;  /* 0x00000000060079b9 */ /* 0x0001e40008040000 */
[----:B------:R0:W-:Y:S02]  /*0100*/  UTMACCTL.PF [UR4] ;  /* 0x00000000040079b9 */ /* 0x0001e40008040000 */
[----:B0-----:R-:W-:Y:S01]  /*0110*/  NOP ;  /* 0x0000000000007918 */ /* 0x001fe20000000000 */
.L_x_1:
[----:B------:R-:W-:Y:S05]  /*0120*/  BSYNC B0 ;  /* 0x0000000000007941 */ /* 0x000fea0003800000 */
.L_x_0:
[----:B------:R-:W0:Y:S02]  /*0130*/  SHFL.IDX PT, R3, R0, RZ, 0x1f ;  /* 0x00001fff00037589 */ /* 0x000e2400000e0000 */
[----:B0-----:R-:W-:-:S13]  /*0140*/  ISETP.NE.AND P0, PT, R3, RZ, PT ;  /* 0x000000ff0300720c */ /* 0x001fda0003f05270 */
[----:B------:R-:W-:Y:S05]  /*0150*/  @P0 BRA `(.L_x_2) ;  /* 0x00000004006c0947 */ /* 0x000fea0003800000 */
[----:B------:R-:W-:Y:S01]  /*0160*/  ELECT P0, URZ, PT ;  /* 0x00000000003f782f */ /* 0x000fe20003800000 */
[----:B------:R-:W-:-:S12]  /*0170*/  BSSY B0, `(.L_x_2) ;  /* 0x0000059000007945 */ /* 0x000fd80003800000 */
[----:B------:R-:W-:Y:S05]  /*0180*/  @!P0 BRA `(.L_x_3) ;  /* 0x00000004005c8947 */ /* 0x000fea0003800000 */
[----:B------:R-:W0:Y:S01]  /*0190*/  S2UR UR8, SR_CgaCtaId ;  /* 0x00000000000879c3 */ /* 0x000e220000008800 */
[----:B------:R-:W-:Y:S01]  /*01a0*/  UMOV UR4, 0x400 ;  /* 0x0000040000047882 */ /* 0x000fe20000000000 */
[----:B------:R-:W-:Y:S01]  /*01b0*/  UMOV UR5, 0x1 ;  /* 0x0000000100057882 */ /* 0x000fe20000000000 */
[----:B------:R-:W-:Y:S02]  /*01c0*/  UMOV UR6, 0x80 ;  /* 0x0000008000067882 */ /* 0x000fe40000000000 */
[----:B------:R-:W-:-:S04]  /*01d0*/  UIADD3 UR6, -UR6, 0x100000, URZ ;  /* 0x0010000006067890 */ /* 0x000fc8000fffe13f */
[----:B------:R-:W-:Y:S02]  /*01e0*/  USHF.L.U32 UR7, UR6, 0xb, URZ ;  /* 0x0000000b06077899 */ /* 0x000fe4000800063f */
[----:B------:R-:W-:Y:S02]  /*01f0*/  USHF.L.U32 UR6, UR6, 0x1, URZ ;  /* 0x0000000106067899 */ /* 0x000fe4000800063f */
[----:B0-----:R-:W-:Y:S02]  /*0200*/  ULEA UR8, UR8, UR4, 0x18 ;  /* 0x0000000408087291 */ /* 0x001fe4000f8ec03f */
[----:B------:R-:W-:-:S04]  /*0210*/  UIADD3 UR4, -UR5, 0x100000, URZ ;  /* 0x0010000005047890 */ /* 0x000fc8000fffe13f */
[----:B------:R-:W-:Y:S02]  /*0220*/  USHF.L.U32 UR5, UR4, 0xb, URZ ;  /* 0x0000000b04057899 */ /* 0x000fe4000800063f */
[----:B------:R-:W-:Y:S01]  /*0230*/  USHF.L.U32 UR4, UR4, 0x1, URZ ;  /* 0x0000000104047899 */ /* 0x000fe2000800063f */
[----:B------:R-:W0:Y:S11]  /*0240*/  FENCE.VIEW.ASYNC.S ;  /* 0x00000000000073c6 */ /* 0x000e360000000000 */
[----:B0-----:R0:W1:Y:S01]  /*0250*/  SYNCS.EXCH.64 URZ, [UR8], UR4 ;  /* 0x00000004083f75b2 */ /* 0x0010620008000100 */
[----:B------:R0:W2:Y:S01]  /*0260*/  SYNCS.EXCH.64 URZ, [UR8+0x128], UR6 ;  /* 0x00012806083f75b2 */ /* 0x0000a20008000100 */
[----:B------:R0:W3:Y:S01]  /*0270*/  SYNCS.EXCH.64 URZ, [UR8+0x8], UR4 ;  /* 0x00000804083f75b2 */ /* 0x0000e20008000100 */
[----:B------:R0:W4:Y:S01]  /*0280*/  SYNCS.EXCH.64 URZ, [UR8+0x130], UR6 ;  /* 0x00013006083f75b2 */ /* 0x0001220008000100 */
[----:B------:R0:W0:Y:S01]  /*0290*/  SYNCS.EXCH.64 URZ, [UR8+0x10], UR4 ;  /* 0x00001004083f75b2 */ /* 0x0000220008000100 */
        /* <DEDUP_REMOVED lines=69> */
[----:B-1234-:R-:W-:Y:S01]  /*06f0*/  NOP ;  /* 0x0000000000007918 */ /* 0x01efe20000000000 */
.L_x_3:
[----:B0-----:R-:W-:Y:S05]  /*0700*/  BSYNC B0 ;  /* 0x0000000000007941 */ /* 0x001fea0003800000 */
.L_x_2:
[----:B------:R-:W0:Y:S01]  /*0710*/  SHFL.IDX PT, R6, R0, RZ, 0x1f ;  /* 0x00001fff00067589 */ /* 0x000e2200000e0000 */
[----:B------:R-:W-:Y:S01]  /*0720*/  ELECT P0, URZ, PT ;  /* 0x00000000003f782f */ /* 0x000fe20003800000 */
[----:B------:R-:W-:Y:S01]  /*0730*/  NOP ;  /* 0x0000000000007918 */ /* 0x000fe20000000000 */
[----:B------:R-:W-:Y:S01]  /*0740*/  ELECT P1, URZ, PT ;  /* 0x00000000003f782f */ /* 0x000fe20003820000 */
[----:B------:R1:W2:Y:S01]  /*0750*/  SHFL.IDX PT, R3, R0, RZ, 0x1f ;  /* 0x00001fff00037589 */ /* 0x0002a200000e0000 */
[----:B------:R-:W-:Y:S01]  /*0760*/  UMOV UR4, 0x20 ;  /* 0x0000002000047882 */ /* 0x000fe20000000000 */
[----:B------:R-:W-:Y:S01]  /*0770*/  UMOV UR11, 0x80 ;  /* 0x00000080000b7882 */ /* 0x000fe20000000000 */
[----:B------:R-:W-:Y:S01]  /*0780*/  NOP ;  /* 0x0000000000007918 */ /* 0x000fe20000000000 */
[----:B------:R-:W3:Y:S01]  /*0790*/  SHFL.IDX PT, R4, R4, RZ, 0x1f ;  /* 0x00001fff04047589 */ /* 0x000ee200000e0000 */
[C---:B------:R-:W-:Y:S01]  /*07a0*/  VIADD R33, R5.reuse, 0xffffffff ;  /* 0xffffffff05217836 */ /* 0x040fe20000000000 */
[----:B------:R-:W-:Y:S01]  /*07b0*/  ULDC.64 UR18, c[0x0][0x208] ;  /* 0x0000820000127ab9 */ /* 0x000fe20000000a00 */
[----:B------:R-:W-:-:S02]  /*07c0*/  ISETP.NE.AND P3, PT, R5, RZ, PT ;  /* 0x000000ff0500720c */ /* 0x000fc40003f65270 */
[----:B-1----:R-:W-:Y:S02]  /*07d0*/  SHF.R.S32.HI R0, RZ, 0x1f, R13 ;  /* 0x0000001fff007819 */ /* 0x002fe4000001140d */
[----:B------:R-:W-:Y:S02]  /*07e0*/  ISETP.GE.U32.AND P2, PT, R33, 0x2, PT ;  /* 0x000000022100780c */ /* 0x000fe40003f46070 */
[----:B------:R-:W-:-:S04]  /*07f0*/  LEA.HI R0, R0, R13, RZ, 0x7 ;  /* 0x0000000d00007211 */ /* 0x000fc800078f38ff */
[----:B------:R-:W-:Y:S02]  /*0800*/  LOP3.LUT R0, R0, 0xffffff80, RZ, 0xc0, !PT ;  /* 0xffffff8000007812 */ /* 0x000fe400078ec0ff */
[----:B0-----:R-:W-:-:S03]  /*0810*/  ISETP.NE.OR P0, PT, R6, RZ, !P0 ;  /* 0x000000ff0600720c */ /* 0x001fc60004705670 */
[----:B------:R-:W-:Y:S01]  /*0820*/  IMAD.IADD R11, R13, 0x1, -R0 ;  /* 0x000000010d0b7824 */ /* 0x000fe200078e0a00 */
[----:B--2---:R-:W-:Y:S02]  /*0830*/  ISETP.NE.OR P1, PT, R3, RZ, !P1 ;  /* 0x000000ff0300720c */ /* 0x004fe40004f25670 */
[----:B------:R-:W-:Y:S02]  /*0840*/  SHF.R.S32.HI R3, RZ, 0x1f, R2 ;  /* 0x0000001fff037819 */ /* 0x000fe40000011402 */
[----:B---3--:R-:W-:Y:S02]  /*0850*/  R2UR UR15, R4 ;  /* 0x00000000040f72ca */ /* 0x008fe400000e0000 */
[----:B------:R-:W-:-:S03]  /*0860*/  LEA.HI R3, R3, R2, RZ, 0x2 ;  /* 0x0000000203037211 */ /* 0x000fc600078f10ff */
[----:B------:R-:W-:Y:S01]  /*0870*/  VOTEU.ALL UP0, P0 ;  /* 0x00000000003f7886 */ /* 0x000fe20000000000 */
[----:B------:R-:W-:-:S03]  /*0880*/  LOP3.LUT R3, R3, 0xfffffffc, RZ, 0xc0, !PT ;  /* 0xfffffffc03037812 */ /* 0x000fc600078ec0ff */
[----:B------:R-:W-:Y:S01]  /*0890*/  VOTEU.ALL UP1, P1 ;  /* 0x00000000003f7886 */ /* 0x000fe20000820000 */
[----:B------:R-:W0:Y:S01]  /*08a0*/  @!UP0 S2UR UR7, SR_CgaCtaId ;  /* 0x00000000000789c3 */ /* 0x000e220000008800 */
[----:B------:R-:W-:Y:S01]  /*08b0*/  @!UP0 UMOV UR6, 0x400 ;  /* 0x0000040000068882 */ /* 0x000fe20000000000 */
[----:B------:R-:W-:-:S04]  /*08c0*/  @!UP0 UIADD3 UR4, -UR4, 0x100000, URZ ;  /* 0x0010000004048890 */ /* 0x000fc8000fffe13f */
[----:B------:R-:W-:Y:S02]  /*08d0*/  @!UP0 USHF.L.U32 UR5, UR4, 0xb, URZ ;  /* 0x0000000b04058899 */ /* 0x000fe4000800063f */
[----:B------:R-:W-:Y:S01]  /*08e0*/  @!UP0 USHF.L.U32 UR4, UR4, 0x1, URZ ;  /* 0x0000000104048899 */ /* 0x000fe2000800063f */
[----:B------:R-:W-:Y:S01]  /*08f0*/  IMAD.IADD R20, R2, 0x1, -R3 ;  /* 0x0000000102147824 */ /* 0x000fe200078e0a03 */
[----:B------:R-:W-:Y:S01]  /*0900*/  @!UP1 UMOV UR9, 0x400 ;  /* 0x0000040000099882 */ /* 0x000fe20000000000 */
[----:B------:R-:W-:Y:S01]  /*0910*/  VOTEU.ALL UP2, P1 ;  /* 0x00000000003f7886 */ /* 0x000fe20000840000 */
[----:B------:R-:W-:Y:S01]  /*0920*/  VOTEU.ALL UP3, P1 ;  /* 0x00000000003f7886 */ /* 0x000fe20000860000 */
[----:B------:R-:W-:Y:S01]  /*0930*/  VOTEU.ALL UP4, P1 ;  /* 0x00000000003f7886 */ /* 0x000fe20000880000 */
[----:B------:R-:W1:Y:S01]  /*0940*/  @!UP1 S2UR UR10, SR_CgaCtaId ;  /* 0x00000000000a99c3 */ /* 0x000e620000008800 */
[----:B------:R-:W-:Y:S01]  /*0950*/  VOTEU.ALL UP5, P1 ;  /* 0x00000000003f7886 */ /* 0x000fe200008a0000 */
[----:B0-----:R-:W-:-:S02]  /*0960*/  @!UP0 ULEA UR8, UR7, UR6, 0x18 ;  /* 0x0000000607088291 */ /* 0x001fc4000f8ec03f */
[----:B------:R-:W-:-:S04]  /*0970*/  @!UP1 UIADD3 UR6, -UR11, 0x100000, URZ ;  /* 0x001000000b069890 */ /* 0x000fc8000fffe13f */
[----:B------:R-:W-:Y:S02]  /*0980*/  @!UP1 USHF.L.U32 UR7, UR6, 0xb, URZ ;  /* 0x0000000b06079899 */ /* 0x000fe4000800063f */
[----:B------:R-:W-:Y:S01]  /*0990*/  @!UP1 USHF.L.U32 UR6, UR6, 0x1, URZ ;  /* 0x0000000106069899 */ /* 0x000fe2000800063f */
[----:B------:R-:W-:Y:S01]  /*09a0*/  VOTEU.ALL UP0, P0 ;  /* 0x00000000003f7886 */ /* 0x000fe20000000000 */
[----:B-1----:R-:W-:Y:S01]  /*09b0*/  @!UP1 ULEA UR9, UR10, UR9, 0x18 ;  /* 0x000000090a099291 */ /* 0x002fe2000f8ec03f */
[----:B------:R-:W-:Y:S02]  /*09c0*/  VOTEU.ALL UP1, P0 ;  /* 0x00000000003f7886 */ /* 0x000fe40000020000 */
[----:B------:R-:W-:Y:S01]  /*09d0*/  ULDC.64 UR10, c[0x0][0x598] ;  /* 0x00016600000a7ab9 */ /* 0x000fe20000000a00 */
[----:B------:R-:W-:Y:S01]  /*09e0*/  ISETP.NE.AND P0, PT, R20, 0x3, PT ;  /* 0x000000031400780c */ /* 0x000fe20003f05270 */
[----:B------:R-:W0:Y:S02]  /*09f0*/  FENCE.VIEW.ASYNC.S ;  /* 0x00000000000073c6 */ /* 0x000e240000000000 */
[----:B0-----:R0:W1:Y:S01]  /*0a00*/  @!UP0 SYNCS.EXCH.64 URZ, [UR8+0x280], UR4 ;  /* 0x00028004083f85b2 */ /* 0x0010620008000100 */
[----:B------:R-:W-:-:S02]  /*0a10*/  ISETP.NE.U32.AND P1, PT, RZ, UR10, PT ;  /* 0x0000000aff007c0c */ /* 0x000fc4000bf25070 */
[----:B------:R-:W-:Y:S02]  /*0a20*/  ISETP.EQ.OR P0, PT, R20, RZ, !P0 ;  /* 0x000000ff1400720c */ /* 0x000fe40004702670 */
[----:B------:R-:W-:Y:S02]  /*0a30*/  ISETP.NE.AND.EX P1, PT, RZ, UR11, PT, P1 ;  /* 0x0000000bff007c0c */ /* 0x000fe4000bf25310 */
[----:B------:R-:W-:-:S04]  /*0a40*/  ISETP.EQ.AND P0, PT, R5, RZ, P0 ;  /* 0x000000ff0500720c */ /* 0x000fc80000702270 */
[----:B------:R-:W-:-:S04]  /*0a50*/  SEL R7, RZ, 0x1, !P0 ;  /* 0x00000001ff077807 */ /* 0x000fc80004000000 */
[----:B------:R-:W-:Y:S01]  /*0a60*/  SEL R7, R7, 0x2, P2 ;  /* 0x0000000207077807 */ /* 0x000fe20001000000 */
[----:B------:R0:W1:Y:S01]  /*0a70*/  @!UP1 SYNCS.EXCH.64 URZ, [UR8+0x288], UR4 ;  /* 0x00028804083f95b2 */ /* 0x0000620008000100 */
[----:B------:R-:W-:Y:S01]  /*0a80*/  NOP ;  /* 0x0000000000007918 */ /* 0x000fe20000000000 */
[----:B------:R0:W1:Y:S01]  /*0a90*/  @!UP2 SYNCS.EXCH.64 URZ, [UR9+0x260], UR6 ;  /* 0x00026006093fa5b2 */ /* 0x0000620008000100 */
[----:B------:R0:W1:Y:S01]  /*0aa0*/  @!UP3 SYNCS.EXCH.64 URZ, [UR9+0x268], UR6 ;  /* 0x00026806093fb5b2 */ /* 0x0000620008000100 */
[----:B------:R0:W1:Y:S01]  /*0ab0*/  @!UP4 SYNCS.EXCH.64 URZ, [UR9+0x270], UR6 ;  /* 0x00027006093fc5b2 */ /* 0x0000620008000100 */
[----:B------:R0:W1:Y:S01]  /*0ac0*/  @!UP5 SYNCS.EXCH.64 URZ, [UR9+0x278], UR6 ;  /* 0x00027806093fd5b2 */ /* 0x0000620008000100 */
[----:B------:R-:W-:Y:S01]  /*0ad0*/  NOP ;  /* 0x0000000000007918 */ /* 0x000fe20000000000 */
[----:B-1----:R-:W-:Y:S06]  /*0ae0*/  BAR.SYNC.DEFER_BLOCKING 0x0 ;  /* 0x0000000000007b1d */ /* 0x002fec0000010000 */
[----:B0-----:R-:W-:Y:S05]  /*0af0*/  @!P1 BRA `(.L_x_4) ;  /* 0x00000000001c9947 */ /* 0x001fea0003800000 */
[----:B------:R-:W0:Y:S02]  /*0b00*/  LDC.64 R2, c[0x0][0x598] ;  /* 0x00016600ff027b82 */ /* 0x000e240000000a00 */
[----:B0-----:R-:W2:Y:S02]  /*0b10*/  LDG.E.64 R2, desc[UR18][R2.64] ;  /* 0x0000001202027981 */ /* 0x001ea4000c1e1b00 */
[----:B--2---:R-:W-:-:S04]  /*0b20*/  ISETP.NE.U32.AND P0, PT, R2, RZ, PT ;  /* 0x000000ff0200720c */ /* 0x004fc80003f05070 */
[----:B------:R-:W-:-:S13]  /*0b30*/  ISETP.NE.AND.EX P0, PT, R3, RZ, PT, P0 ;  /* 0x000000ff0300720c */ /* 0x000fda0003f05300 */
[----:B------:R-:W-:Y:S05]  /*0b40*/  @!P0 BRA `(.L_x_4) ;  /* 0x0000000000088947 */ /* 0x000fea0003800000 */
[----:B------:R2:W5:Y:S01]  /*0b50*/  LD.E R10, desc[UR18][R2.64] ;  /* 0x00000012020a7980 */ /* 0x000562000c101900 */
[----:B------:R-:W-:Y:S05]  /*0b60*/  BRA `(.L_x_5) ;  /* 0x0000000000207947 */ /* 0x000fea0003800000 */
.L_x_4:
[----:B------:R-:W-:Y:S02]  /*0b70*/  ULDC.64 UR4, c[0x0][0x588] ;  /* 0x0001620000047ab9 */ /* 0x000fe40000000a00 */
[----:B------:R-:W-:-:S04]  /*0b80*/  ISETP.NE.U32.AND P0, PT, RZ, UR4, PT ;  /* 0x00000004ff007c0c */ /* 0x000fc8000bf05070 */
[----:B------:R-:W-:-:S13]  /*0b90*/  ISETP.NE.AND.EX P0, PT, RZ, UR5, PT, P0 ;  /* 0x00000005ff007c0c */ /* 0x000fda000bf05300 */
[----:B------:R-:W-:Y:S05]  /*0ba0*/  @!P0 BRA `(.L_x_6) ;  /* 0x00000000000c8947 */ /* 0x000fea0003800000 */
[----:B------:R-:W0:Y:S02]  /*0bb0*/  LDC.64 R2, c[0x0][0x588] ;  /* 0x00016200ff027b82 */ /* 0x000e240000000a00 */
[----:B0-----:R0:W5:Y:S01]  /*0bc0*/  LDG.E R10, desc[UR18][R2.64] ;  /* 0x00000012020a7981 */ /* 0x001162000c1e1900 */
[----:B------:R-:W-:Y:S05]  /*0bd0*/  BRA `(.L_x_5) ;  /* 0x0000000000047947 */ /* 0x000fea0003800000 */
.L_x_6:
[----:B------:R-:W1:Y:S02]  /*0be0*/  LDC R10, c[0x0][0x580] ;  /* 0x00016000ff0a7b82 */ /* 0x000e640000000800 */
.L_x_5:
[----:B------:R-:W-:Y:S02]  /*0bf0*/  ULDC.64 UR4, c[0x0][0x5a0] ;  /* 0x0001680000047ab9 */ /* 0x000fe40000000a00 */
[----:B------:R-:W-:-:S04]  /*0c00*/  ISETP.NE.U32.AND P0, PT, RZ, UR4, PT ;  /* 0x00000004ff007c0c */ /* 0x000fc8000bf05070 */
[----:B------:R-:W-:-:S13]  /*0c10*/  ISETP.NE.AND.EX P0, PT, RZ, UR5, PT, P0 ;  /* 0x00000005ff007c0c */ /* 0x000fda000bf05300 */
[----:B------:R-:W-:Y:S05]  /*0c20*/  @!P0 BRA `(.L_x_7) ;  /* 0x00000000001c8947 */ /* 0x000fea0003800000 */
[----:B0-2---:R-:W0:Y:S02]  /*0c30*/  LDC.64 R2, c[0x0][0x5a0] ;  /* 0x00016800ff027b82 */ /* 0x005e240000000a00 */
[----:B0-----:R-:W2:Y:S02]  /*0c40*/  LDG.E.64 R2, desc[UR18][R2.64] ;  /* 0x0000001202027981 */ /* 0x001ea4000c1e1b00 */
[----:B--2---:R-:W-:-:S04]  /*0c50*/  ISETP.NE.U32.AND P0, PT, R2, RZ, PT ;  /* 0x000000ff0200720c */ /* 0x004fc80003f05070 */
[----:B------:R-:W-:-:S13]  /*0c60*/  ISETP.NE.AND.EX P0, PT, R3, RZ, PT, P0 ;  /* 0x000000ff0300720c */ /* 0x000fda0003f05300 */
[----:B------:R-:W-:Y:S05]  /*0c70*/  @!P0 BRA `(.L_x_7) ;  /* 0x0000000000088947 */ /* 0x000fea0003800000 */
[----:B------:R0:W5:Y:S01]  /*0c80*/  LD.E R12, desc[UR18][R2.64] ;  /* 0x00000012020c7980 */ /* 0x000162000c101900 */
[----:B------:R-:W-:Y:S05]  /*0c90*/  BRA `(.L_x_8) ;  /* 0x0000000000207947 */ /* 0x000fea0003800000 */
.L_x_7:
[----:B------:R-:W-:Y:S02]  /*0ca0*/  ULDC.64 UR4, c[0x0][0x590] ;  /* 0x0001640000047ab9 */ /* 0x000fe40000000a00 */
[----:B------:R-:W-:-:S04]  /*0cb0*/  ISETP.NE.U32.AND P0, PT, RZ, UR4, PT ;  /* 0x00000004ff007c0c */ /* 0x000fc8000bf05070 */
[----:B------:R-:W-:-:S13]  /*0cc0*/  ISETP.NE.AND.EX P0, PT, RZ, UR5, PT, P0 ;  /* 0x00000005ff007c0c */ /* 0x000fda000bf05300 */
[----:B------:R-:W-:Y:S05]  /*0cd0*/  @!P0 BRA `(.L_x_9) ;  /* 0x00000000000c8947 */ /* 0x000fea0003800000 */
[----:B0-2---:R-:W0:Y:S02]  /*0ce0*/  LDC.64 R2, c[0x0][0x590] ;  /* 0x00016400ff027b82 */ /* 0x005e240000000a00 */
[----:B0-----:R4:W5:Y:S01]  /*0cf0*/  LDG.E R12, desc[UR18][R2.64] ;  /* 0x00000012020c7981 */ /* 0x001962000c1e1900 */
[----:B------:R-:W-:Y:S05]  /*0d00*/  BRA `(.L_x_8) ;  /* 0x0000000000047947 */ /* 0x000fea0003800000 */
.L_x_9:
[----:B------:R-:W3:Y:S02]  /*0d10*/  LDC R12, c[0x0][0x584] ;  /* 0x00016100ff0c7b82 */ /* 0x000ee40000000800 */
.L_x_8:
[----:B------:R-:W1:Y:S01]  /*0d20*/  LDC R0, c[0x0][0x65c] ;  /* 0x00019700ff007b82 */ /* 0x000e620000000800 */
[----:B------:R-:W0:Y:S01]  /*0d30*/  S2R R21, SR_CTAID.Y ;  /* 0x0000000000157919 */ /* 0x000e220000002600 */
[----:B------:R-:W-:Y:S01]  /*0d40*/  ULDC UR8, c[0x0][0x28c] ;  /* 0x0000a30000087ab9 */ /* 0x000fe20000000800 */
[----:B------:R-:W-:Y:S01]  /*0d50*/  ISETP.NE.AND P0, PT, R5, 0x2, PT ;  /* 0x000000020500780c */ /* 0x000fe20003f05270 */
[----:B------:R-:W-:Y:S01]  /*0d60*/  UIADD3 UR8, UR8, 0x1f, URZ ;  /* 0x0000001f08087890 */ /* 0x000fe2000fffe03f */
[----:B------:R-:W3:Y:S01]  /*0d70*/  S2R R14, SR_CTAID.X ;  /* 0x00000000000e7919 */ /* 0x000ee20000002500 */
[----:B------:R-:W-:Y:S01]  /*0d80*/  UMOV UR5, URZ ;  /* 0x0000003f00057c82 */ /* 0x000fe20008000000 */
[----:B------:R-:W-:Y:S01]  /*0d90*/  UMOV UR4, URZ ;  /* 0x0000003f00047c82 */ /* 0x000fe20008000000 */
[----:B------:R-:W-:-:S04]  /*0da0*/  USHF.R.S32.HI UR9, URZ, 0x1f, UR8 ;  /* 0x0000001f3f097899 */ /* 0x000fc80008011408 */
[----:B------:R-:W-:-:S04]  /*0db0*/  ULEA.HI UR9, UR9, UR8, URZ, 0x5 ;  /* 0x0000000809097291 */ /* 0x000fc8000f8f283f */
[----:B------:R-:W-:Y:S01]  /*0dc0*/  USHF.R.S32.HI UR13, URZ, 0x5, UR9 ;  /* 0x000000053f0d7899 */ /* 0x000fe20008011409 */
[----:B-1----:R-:W-:-:S13]  /*0dd0*/  ISETP.NE.AND P2, PT, R0, 0x1, PT ;  /* 0x000000010000780c */ /* 0x002fda0003f45270 */
[----:B------:R-:W3:Y:S01]  /*0de0*/  @P2 LDC R15, c[0x0][0x10] ;  /* 0x00000400ff0f2b82 */ /* 0x000ee20000000800 */
[----:B0-2-4-:R-:W-:Y:S02]  /*0df0*/  @P2 IMAD.MOV.U32 R2, RZ, RZ, R21 ;  /* 0x000000ffff022224 */ /* 0x015fe400078e0015 */
[----:B------:R-:W-:Y:S02]  /*0e00*/  @P2 IMAD.MOV.U32 R3, RZ, RZ, RZ ;  /* 0x000000ffff032224 */ /* 0x000fe400078e00ff */
[----:B------:R-:W-:-:S03]  /*0e10*/  @P2 IMAD.MOV.U32 R5, RZ, RZ, RZ ;  /* 0x000000ffff052224 */ /* 0x000fc600078e00ff */
[----:B------:R-:W0:Y:S01]  /*0e20*/  @!P2 LDC R9, c[0x0][0xc] ;  /* 0x00000300ff09ab82 */ /* 0x000e220000000800 */
[----:B------:R-:W-:Y:S01]  /*0e30*/  ULDC UR6, c[0x0][0xc] ;  /* 0x0000030000067ab9 */ /* 0x000fe20000000800 */
[----:B------:R-:W-:Y:S02]  /*0e40*/  ULDC UR7, c[0x0][0x10] ;  /* 0x0000040000077ab9 */ /* 0x000fe40000000800 */
[----:B------:R-:W-:-:S04]  /*0e50*/  UIMAD.WIDE.U32 UR6, UR6, UR7, URZ ;  /* 0x00000007060672a5 */ /* 0x000fc8000f8e003f */
[----:B------:R-:W1:Y:S01]  /*0e60*/  LDC R8, c[0x0][0x14] ;  /* 0x00000500ff087b82 */ /* 0x000e620000000800 */
[----:B---3--:R-:W-:-:S04]  /*0e70*/  @P2 IMAD.WIDE.U32 R2, R14, R15, R2 ;  /* 0x0000000f0e022225 */ /* 0x008fc800078e0002 */
[----:B------:R-:W-:Y:S02]  /*0e80*/  IMAD.MOV.U32 R15, RZ, RZ, RZ ;  /* 0x000000ffff0f7224 */ /* 0x000fe400078e00ff */
[----:B------:R-:W-:Y:S02]  /*0e90*/  @P2 IMAD.IADD R3, R3, 0x1, R5 ;  /* 0x0000000103032824 */ /* 0x000fe400078e0205 */
[----:B0-----:R-:W-:-:S04]  /*0ea0*/  @!P2 IMAD.WIDE.U32 R4, R9, R21, R14 ;  /* 0x000000150904a225 */ /* 0x001fc800078e000e */
[----:B------:R-:W-:Y:S02]  /*0eb0*/  @!P2 IMAD.MOV.U32 R2, RZ, RZ, R4 ;  /* 0x000000ffff02a224 */ /* 0x000fe400078e0004 */
[----:B------:R-:W-:Y:S02]  /*0ec0*/  @!P2 IMAD.MOV.U32 R3, RZ, RZ, R5 ;  /* 0x000000ffff03a224 */ /* 0x000fe400078e0005 */
[C---:B-1----:R-:W-:Y:S02]  /*0ed0*/  IMAD R17, R8.reuse, UR7, RZ ;  /* 0x0000000708117c24 */ /* 0x042fe4000f8e02ff */
[----:B------:R-:W-:Y:S01]  /*0ee0*/  IMAD.WIDE.U32 R8, R8, UR6, RZ ;  /* 0x0000000608087c25 */ /* 0x000fe2000f8e00ff */
[----:B------:R-:W-:-:S03]  /*0ef0*/  ULDC.64 UR6, c[0x0][0x650] ;  /* 0x0001940000067ab9 */ /* 0x000fc60000000a00 */
[----:B------:R-:W-:Y:S01]  /*0f00*/  IMAD.IADD R0, R9, 0x1, R17 ;  /* 0x0000000109007824 */ /* 0x000fe200078e0211 */
[----:B------:R-:W-:Y:S06]  /*0f10*/  @P0 BRA `(.L_x_10) ;  /* 0x0000000000280947 */ /* 0x000fec0003800000 */
[----:B------:R-:W-:Y:S01]  /*0f20*/  UIMAD.WIDE.U32 UR4, UR13, -0x45306eb3, URZ ;  /* 0xbacf914d0d0478a5 */ /* 0x000fe2000f8e003f */
[----:B------:R-:W-:Y:S01]  /*0f30*/  IADD3 R2, P0, R2, R8, RZ ;  /* 0x0000000802027210 */ /* 0x000fe20007f1e0ff */
[----:B------:R-:W-:Y:S02]  /*0f40*/  UISETP.GE.U32.AND UP0, UPT, UR13, 0x25, UPT ;  /* 0x000000250d00788c */ /* 0x000fe4000bf06070 */
[----:B------:R-:W-:Y:S02]  /*0f50*/  UIADD3 UR4, -UR5, UR13, URZ ;  /* 0x0000000d05047290 */ /* 0x000fe4000fffe13f */
[----:B------:R-:W-:Y:S02]  /*0f60*/  IMAD.X R3, R0, 0x1, R3, P0 ;  /* 0x0000000100037824 */ /* 0x000fe400000e0603 */
[----:B------:R-:W-:-:S04]  /*0f70*/  ULEA.HI UR4, UR4, UR5, URZ, 0x1f ;  /* 0x0000000504047291 */ /* 0x000fc8000f8ff83f */
[----:B------:R-:W-:-:S03]  /*0f80*/  USHF.R.U32.HI UR5, URZ, 0x5, UR4 ;  /* 0x000000053f057899 */ /* 0x000fc60008011604 */
[----:B------:R-:W-:Y:S01]  /*0f90*/  UMOV UR4, URZ ;  /* 0x0000003f00047c82 */ /* 0x000fe20008000000 */
[----:B------:R-:W-:Y:S02]  /*0fa0*/  @UP0 ULOP3.LUT UR4, UR5, 0x1, URZ, 0xc0, !UPT ;  /* 0x0000000105040892 */ /* 0x000fe4000f8ec03f */
[----:B------:R-:W-:-:S12]  /*0fb0*/  UIMAD UR5, UR5, -0x25, UR13 ;  /* 0xffffffdb050578a4 */ /* 0x000fd8000f8e020d */
.L_x_10:
[----:B------:R-:W-:Y:S01]  /*0fc0*/  ISETP.GE.U32.AND P0, PT, R2, UR6, PT ;  /* 0x0000000602007c0c */ /* 0x000fe2000bf06070 */
[----:B------:R-:W-:Y:S01]  /*0fd0*/  IMAD.MOV.U32 R6, RZ, RZ, -0x1 ;  /* 0xffffffffff067424 */ /* 0x000fe200078e00ff */
[----:B------:R-:W-:Y:S01]  /*0fe0*/  PRMT R16, RZ, 0x7610, R16 ;  /* 0x00007610ff107816 */ /* 0x000fe20000000010 */
[----:B------:R-:W-:Y:S01]  /*0ff0*/  IMAD.MOV.U32 R5, RZ, RZ, -0x1 ;  /* 0xffffffffff057424 */ /* 0x000fe200078e00ff */
[----:B------:R-:W-:Y:S01]  /*1000*/  ISETP.GE.U32.AND.EX P0, PT, R3, UR7, PT, P0 ;  /* 0x0000000703007c0c */ /* 0x000fe2000bf06100 */
[----:B------:R-:W-:-:S12]  /*1010*/  IMAD.MOV.U32 R4, RZ, RZ, -0x1 ;  /* 0xffffffffff047424 */ /* 0x000fd800078e00ff */
[----:B------:R-:W-:Y:S05]  /*1020*/  @P0 BRA `(.L_x_11) ;  /* 0x00000004005c0947 */ /* 0x000fea0003800000 */
[----:B------:R-:W0:Y:S01]  /*1030*/  LDC.64 R24, c[0x0][0x628] ;  /* 0x00018a00ff187b82 */ /* 0x000e220000000a00 */
[----:B------:R-:W-:Y:S02]  /*1040*/  IMAD.MOV.U32 R4, RZ, RZ, R2 ;  /* 0x000000ffff047224 */ /* 0x000fe400078e0002 */
[----:B------:R-:W-:-:S05]  /*1050*/  IMAD.MOV.U32 R5, RZ, RZ, R3 ;  /* 0x000000ffff057224 */ /* 0x000fca00078e0003 */
[----:B------:R-:W1:Y:S08]  /*1060*/  LDC R6, c[0x0][0x630] ;  /* 0x00018c00ff067b82 */ /* 0x000e700000000800 */
[----:B------:R-:W2:Y:S01]  /*1070*/  LDC.64 R26, c[0x0][0x620] ;  /* 0x00018800ff1a7b82 */ /* 0x000ea20000000a00 */
[----:B0-----:R-:W-:-:S04]  /*1080*/  ISETP.NE.U32.AND P0, PT, R24, RZ, PT ;  /* 0x000000ff1800720c */ /* 0x001fc80003f05070 */
[----:B------:R-:W-:-:S13]  /*1090*/  ISETP.NE.AND.EX P0, PT, R25, RZ, PT, P0 ;  /* 0x000000ff1900720c */ /* 0x000fda0003f05300 */
[----:B-12---:R-:W-:Y:S05]  /*10a0*/  @!P0 BRA `(.L_x_12) ;  /* 0x0000000000288947 */ /* 0x006fea0003800000 */
[----:B------:R-:W0:Y:S02]  /*10b0*/  LDC R19, c[0x0][0x634] ;  /* 0x00018d00ff137b82 */ /* 0x000e240000000800 */
[----:B0-----:R-:W-:-:S05]  /*10c0*/  IADD3 R19, P0, R2, R19, RZ ;  /* 0x0000001302137210 */ /* 0x001fca0007f1e0ff */
[----:B------:R-:W-:-:S04]  /*10d0*/  IMAD.X R23, RZ, RZ, R3, P0 ;  /* 0x000000ffff177224 */ /* 0x000fc800000e0603 */
[----:B------:R-:W-:-:S04]  /*10e0*/  IMAD.WIDE.U32 R4, R23, R24, RZ ;  /* 0x0000001817047225 */ /* 0x000fc800078e00ff */
[----:B------:R-:W-:-:S04]  /*10f0*/  IMAD.WIDE.U32 R16, P0, R19, R25, R4 ;  /* 0x0000001913107225 */ /* 0x000fc80007800004 */
[----:B------:R-:W-:-:S04]  /*1100*/  IMAD.WIDE.U32 R4, R19, R24, RZ ;  /* 0x0000001813047225 */ /* 0x000fc800078e00ff */
[----:B------:R-:W-:Y:S01]  /*1110*/  IMAD.X R19, RZ, RZ, RZ, P0 ;  /* 0x000000ffff137224 */ /* 0x000fe200000e06ff */
[----:B------:R-:W-:Y:S01]  /*1120*/  IADD3 RZ, P0, R5, R16, RZ ;  /* 0x0000001005ff7210 */ /* 0x000fe20007f1e0ff */
[----:B------:R-:W-:-:S04]  /*1130*/  IMAD.MOV.U32 R18, RZ, RZ, R17 ;  /* 0x000000ffff127224 */ /* 0x000fc800078e0011 */
[----:B------:R-:W-:-:S08]  /*1140*/  IMAD.WIDE.U32.X R4, R23, R25, R18, P0 ;  /* 0x0000001917047225 */ /* 0x000fd000000e0412 */
.L_x_12:
[--C-:B------:R-:W-:Y:S01]  /*1150*/  SHF.R.U64 R32, R4, R6, R5.reuse ;  /* 0x0000000604207219 */ /* 0x100fe20000001205 */
[----:B------:R-:W0:Y:S01]  /*1160*/  LDC.64 R28, c[0x0][0x640] ;  /* 0x00019000ff1c7b82 */ /* 0x000e220000000a00 */
[----:B------:R-:W-:Y:S01]  /*1170*/  I2FP.F32.U32 R4, R14 ;  /* 0x0000000e00047245 */ /* 0x000fe20000201000 */
[----:B------:R-:W-:Y:S01]  /*1180*/  ULDC UR6, c[0x0][0x150] ;  /* 0x0000540000067ab9 */ /* 0x000fe20000000800 */
[----:B------:R-:W-:Y:S02]  /*1190*/  SHF.R.U32.HI R5, RZ, R6, R5 ;  /* 0x00000006ff057219 */ /* 0x000fe40000011605 */
[----:B------:R-:W-:Y:S01]  /*11a0*/  IADD3 R17, P0, RZ, -R32, RZ ;  /* 0x80000020ff117210 */ /* 0x000fe20007f1e0ff */
[----:B------:R-:W-:Y:S01]  /*11b0*/  FMUL R6, R4, UR6 ;  /* 0x0000000604067c20 */ /* 0x000fe20008400000 */
[----:B------:R-:W-:Y:S01]  /*11c0*/  ULDC UR6, c[0x0][0x154] ;  /* 0x0000550000067ab9 */ /* 0x000fe20000000800 */
[----:B------:R-:W1:Y:S02]  /*11d0*/  LDC R18, c[0x0][0x618] ;  /* 0x00018600ff127b82 */ /* 0x000e640000000800 */
[----:B------:R-:W-:-:S02]  /*11e0*/  IMAD.X R19, RZ, RZ, ~R5, P0 ;  /* 0x000000ffff137224 */ /* 0x000fc400000e0e05 */
[----:B------:R-:W2:Y:S01]  /*11f0*/  F2I.U32.TRUNC.NTZ R6, R6 ;  /* 0x0000000600067305 */ /* 0x000ea2000020f000 */
[----:B------:R-:W-:-:S03]  /*1200*/  IMAD.WIDE.U32 R4, R17, R26, R2 ;  /* 0x0000001a11047225 */ /* 0x000fc600078e0002 */
[----:B------:R-:W3:Y:S01]  /*1210*/  LDC R15, c[0x0][0x144] ;  /* 0x00005100ff0f7b82 */ /* 0x000ee20000000800 */
[----:B------:R-:W-:-:S04]  /*1220*/  IMAD R16, R19, R26, RZ ;  /* 0x0000001a13107224 */ /* 0x000fc800078e02ff */
[----:B------:R-:W-:-:S03]  /*1230*/  IMAD R17, R17, R27, R16 ;  /* 0x0000001b11117224 */ /* 0x000fc600078e0210 */
[----:B------:R-:W4:Y:S01]  /*1240*/  LDC R22, c[0x0][0x608] ;  /* 0x00018200ff167b82 */ /* 0x000f220000000800 */
[----:B------:R-:W-:Y:S01]  /*1250*/  IMAD.IADD R17, R5, 0x1, R17 ;  /* 0x0000000105117824 */ /* 0x000fe200078e0211 */
[----:B0-----:R-:W-:Y:S01]  /*1260*/  ISETP.NE.U32.AND P0, PT, R28, RZ, PT ;  /* 0x000000ff1c00720c */ /* 0x001fe20003f05070 */
[----:B--2---:R-:W-:-:S03]  /*1270*/  IMAD.MOV R5, RZ, RZ, -R6 ;  /* 0x000000ffff057224 */ /* 0x004fc600078e0a06 */
[----:B------:R-:W-:Y:S02]  /*1280*/  ISETP.NE.AND.EX P0, PT, R29, RZ, PT, P0 ;  /* 0x000000ff1d00720c */ /* 0x000fe40003f05300 */
[----:B------:R-:W0:Y:S01]  /*1290*/  LDC R19, c[0x0][0x658] ;  /* 0x00019600ff137b82 */ /* 0x000e220000000800 */
[-CC-:B-1----:R-:W-:Y:S02]  /*12a0*/  SHF.R.U64 R26, R4, R18.reuse, R17.reuse ;  /* 0x00000012041a7219 */ /* 0x182fe40000001211 */
[----:B------:R-:W-:Y:S02]  /*12b0*/  I2FP.F32.U32 R4, R21 ;  /* 0x0000001500047245 */ /* 0x000fe40000201000 */
[----:B------:R-:W-:Y:S01]  /*12c0*/  SHF.R.U32.HI R17, RZ, R18, R17 ;  /* 0x00000012ff117219 */ /* 0x000fe20000011611 */
[----:B------:R-:W-:Y:S02]  /*12d0*/  IMAD.MOV.U32 R18, RZ, RZ, 0x1 ;  /* 0x00000001ff127424 */ /* 0x000fe400078e00ff */
[----:B------:R-:W1:Y:S01]  /*12e0*/  LDC R24, c[0x0][0x148] ;  /* 0x00005200ff187b82 */ /* 0x000e620000000800 */
[----:B---3--:R-:W-:-:S02]  /*12f0*/  IMAD R6, R15, R5, R14 ;  /* 0x000000050f067224 */ /* 0x008fc400078e020e */
[----:B------:R-:W-:Y:S01]  /*1300*/  FMUL R5, R4, UR6 ;  /* 0x0000000604057c20 */ /* 0x000fe20008400000 */
[----:B------:R-:W-:-:S04]  /*1310*/  IMAD.MOV.U32 R4, RZ, RZ, -0x1 ;  /* 0xffffffffff047424 */ /* 0x000fc800078e00ff */
[----:B------:R-:W2:Y:S01]  /*1320*/  LDC R25, c[0x0][0x600] ;  /* 0x00018000ff197b82 */ /* 0x000ea20000000800 */
[-CC-:B----4-:R-:W-:Y:S02]  /*1330*/  SHF.R.U64 R34, R26, R22.reuse, R17.reuse ;  /* 0x000000161a227219 */ /* 0x190fe40000001211 */
[----:B------:R-:W-:Y:S02]  /*1340*/  SHF.R.U32.HI R14, RZ, R22, R17 ;  /* 0x00000016ff0e7219 */ /* 0x000fe40000011611 */
[----:B------:R3:W4:Y:S03]  /*1350*/  F2I.U32.TRUNC.NTZ R22, R5 ;  /* 0x0000000500167305 */ /* 0x000726000020f000 */
[----:B------:R-:W1:Y:S01]  /*1360*/  LDC R27, c[0x0][0x648] ;  /* 0x00019200ff1b7b82 */ /* 0x000e620000000800 */
[-C--:B0-----:R-:W-:Y:S02]  /*1370*/  SHF.R.U64 R36, R34, R19.reuse, R14 ;  /* 0x0000001322247219 */ /* 0x081fe4000000120e */
[----:B------:R-:W-:-:S02]  /*1380*/  SHF.L.U32 R4, R4, R19, RZ ;  /* 0x0000001304047219 */ /* 0x000fc400000006ff */
[-C--:B------:R-:W-:Y:S02]  /*1390*/  SHF.R.U32.HI R14, RZ, R19.reuse, R14 ;  /* 0x00000013ff0e7219 */ /* 0x080fe4000001160e */
[----:B------:R-:W-:Y:S01]  /*13a0*/  SHF.L.U32 R18, R18, R19, RZ ;  /* 0x0000001312127219 */ /* 0x000fe200000006ff */
[----:B------:R-:W0:Y:S01]  /*13b0*/  LDC R31, c[0x0][0x638] ;  /* 0x00018e00ff1f7b82 */ /* 0x000e220000000800 */
[----:B------:R-:W-:Y:S01]  /*13c0*/  LOP3.LUT R19, RZ, R4, RZ, 0x33, !PT ;  /* 0x00000004ff137212 */ /* 0x000fe200078e33ff */
[----:B------:R-:W-:Y:S02]  /*13d0*/  IMAD.MOV.U32 R4, RZ, RZ, R36 ;  /* 0x000000ffff047224 */ /* 0x000fe400078e0024 */
[----:B---3--:R-:W-:-:S04]  /*13e0*/  IMAD.MOV.U32 R5, RZ, RZ, R14 ;  /* 0x000000ffff057224 */ /* 0x008fc800078e000e */
[----:B------:R-:W3:Y:S01]  /*13f0*/  LDC R30, c[0x0][0x610] ;  /* 0x00018400ff1e7b82 */ /* 0x000ee20000000800 */
[----:B----4-:R-:W-:Y:S05]  /*1400*/  @!P0 BRA `(.L_x_13) ;  /* 0x0000000000288947 */ /* 0x010fea0003800000 */
[----:B------:R-:W4:Y:S02]  /*1410*/  LDC R17, c[0x0][0x64c] ;  /* 0x00019300ff117b82 */ /* 0x000f240000000800 */
[----:B----4-:R-:W-:-:S05]  /*1420*/  IADD3 R17, P0, R36, R17, RZ ;  /* 0x0000001124117210 */ /* 0x010fca0007f1e0ff */
        /* <DEDUP_REMOVED lines=8> */
.L_x_13:
[----:B-1----:R-:W-:Y:S01]  /*14b0*/  SHF.R.U64 R4, R4, R27, R5 ;  /* 0x0000001b04047219 */ /* 0x002fe20000001205 */
[----:B--2---:R-:W-:Y:S01]  /*14c0*/  VIADD R5, R25, 0xffffffff ;  /* 0xffffffff19057836 */ /* 0x004fe20000000000 */
[----:B------:R-:W-:Y:S01]  /*14d0*/  LOP3.LUT R19, R34, R19, RZ, 0xc0, !PT ;  /* 0x0000001322137212 */ /* 0x000fe200078ec0ff */
[----:B------:R-:W-:Y:S02]  /*14e0*/  IMAD.MOV R22, RZ, RZ, -R22 ;  /* 0x000000ffff167224 */ /* 0x000fe400078e0a16 */
[----:B------:R-:W-:Y:S01]  /*14f0*/  IMAD.MOV R14, RZ, RZ, -R4 ;  /* 0x000000ffff0e7224 */ /* 0x000fe200078e0a04 */
[----:B------:R-:W-:Y:S01]  /*1500*/  LOP3.LUT R5, R26, R5, RZ, 0xc0, !PT ;  /* 0x000000051a057212 */ /* 0x000fe200078ec0ff */
[----:B------:R-:W-:Y:S02]  /*1510*/  IMAD R19, R18, R4, R19 ;  /* 0x0000000412137224 */ /* 0x000fe400078e0213 */
[----:B------:R-:W-:Y:S02]  /*1520*/  @P2 IMAD R6, R24, R22, R21 ;  /* 0x0000001618062224 */ /* 0x000fe400078e0215 */
[----:B0-----:R-:W-:-:S02]  /*1530*/  IMAD R4, R14, R31, R36 ;  /* 0x0000001f0e047224 */ /* 0x001fc400078e0224 */
[----:B---3--:R-:W-:Y:S02]  /*1540*/  IMAD R6, R19, R30, R6 ;  /* 0x0000001e13067224 */ /* 0x008fe400078e0206 */
[----:B------:R-:W-:Y:S02]  /*1550*/  IMAD R15, R4, R25, R5 ;  /* 0x00000019040f7224 */ /* 0x000fe400078e0205 */
[----:B------:R-:W-:Y:S02]  /*1560*/  IMAD.MOV.U32 R16, RZ, RZ, 0x1 ;  /* 0x00000001ff107424 */ /* 0x000fe400078e00ff */
[----:B------:R-:W-:Y:S01]  /*1570*/  IMAD.MOV.U32 R4, RZ, RZ, R32 ;  /* 0x000000ffff047224 */ /* 0x000fe200078e0020 */
[----:B------:R-:W-:Y:S02]  /*1580*/  SEL R5, R15, R6, !P2 ;  /* 0x000000060f057207 */ /* 0x000fe40005000000 */
[----:B------:R-:W-:-:S07]  /*1590*/  SEL R6, R6, R15, !P2 ;  /* 0x0000000f06067207 */ /* 0x000fce0005000000 */
.L_x_11:
[----:B------:R-:W-:Y:S05]  /*15a0*/  @!P3 BRA `(.L_x_14) ;  /* 0x0000006c0040b947 */ /* 0x000fea0003800000 */
[----:B------:R-:W-:-:S13]  /*15b0*/  ISETP.GT.U32.AND P0, PT, R33, 0x1, PT ;  /* 0x000000012100780c */ /* 0x000fda0003f04070 */
[----:B------:R-:W-:Y:S05]  /*15c0*/  @P0 EXIT ;  /* 0x000000000000094d */ /* 0x000fea0003800000 */
.L_x_15:
[----:B------:R-:W-:-:S08]  /*15d0*/  NOP ;  /* 0x0000000000007918 */ /* 0x000fd00000000000 */
[----:B------:R-:W0:Y:S02]  /*15e0*/  USETMAXREG.TRY_ALLOC.CTAPOOL UP0, 0xe8 ;  /* 0x000000e8000079c8 */ /* 0x000e240008000600 */
[----:B0-----:R-:W-:-:S13]  /*15f0*/  PLOP3.LUT P0, PT, PT, PT, UP0, 0x80, 0x0 ;  /* 0x000000000000781c */ /* 0x001fda0003f0f008 */
[----:B------:R-:W-:Y:S05]  /*1600*/  @!P0 BRA `(.L_x_15) ;  /* 0xfffffffc00f08947 */ /* 0x000fea000383ffff */
[----:B------:R-:W-:-:S13]  /*1610*/  LOP3.LUT P0, RZ, R16, 0xff, RZ, 0xc0, !PT ;  /* 0x000000ff10ff7812 */ /* 0x000fda000780c0ff */
[----:B------:R-:W-:Y:S05]  /*1620*/  @!P0 EXIT ;  /* 0x000000000000894d */ /* 0x000fea0003800000 */
[----:B------:R-:W0:Y:S01]  /*1630*/  S2UR UR6, SR_CgaCtaId ;  /* 0x00000000000679c3 */ /* 0x000e220000008800 */
[----:B------:R-:W-:Y:S01]  /*1640*/  SHF.R.S32.HI R14, RZ, 0x1f, R11 ;  /* 0x0000001fff0e7819 */ /* 0x000fe2000001140b */
[----:B------:R-:W-:Y:S01]  /*1650*/  UIADD3 UR7, UR15, -0x1, URZ ;  /* 0xffffffff0f077890 */ /* 0x000fe2000fffe03f */
[----:B------:R-:W-:Y:S01]  /*1660*/  LOP3.LUT R146, R7, 0x1, RZ, 0xfc, !PT ;  /* 0x0000000107927812 */ /* 0x000fe200078efcff */
[----:B------:R-:W-:Y:S01]  /*1670*/  UMOV UR12, 0x400 ;  /* 0x00000400000c7882 */ /* 0x000fe20000000000 */
[CC--:B------:R-:W-:Y:S01]  /*1680*/  LEA.HI R13, R14.reuse, R11.reuse, RZ, 0x2 ;  /* 0x0000000b0e0d7211 */ /* 0x0c0fe200078f10ff */
[----:B------:R-:W-:Y:S01]  /*1690*/  UISETP.LT.AND UP0, UPT, UR13, 0x1, UPT ;  /* 0x000000010d00788c */ /* 0x000fe2000bf01270 */
[----:B------:R-:W-:Y:S01]  /*16a0*/  LEA.HI R17, R14, R11, RZ, 0x5 ;  /* 0x0000000b0e117211 */ /* 0x000fe200078f28ff */
[----:B------:R-:W-:Y:S01]  /*16b0*/  USHF.L.U32 UR21, UR13, 0x1, URZ ;  /* 0x000000010d157899 */ /* 0x000fe2000800063f */
[--C-:B------:R-:W-:Y:S01]  /*16c0*/  SHF.R.S32.HI R15, RZ, 0x2, R13.reuse ;  /* 0x00000002ff0f7819 */ /* 0x100fe2000001140d */
[----:B------:R-:W-:Y:S01]  /*16d0*/  USEL UR14, UR13, 0x1, UP0 ;  /* 0x000000010d0e7887 */ /* 0x000fe20008000000 */
[----:B------:R-:W-:Y:S01]  /*16e0*/  SHF.R.S32.HI R16, RZ, 0x1f, R13 ;  /* 0x0000001fff107819 */ /* 0x000fe2000001140d */
[----:B------:R-:W-:Y:S01]  /*16f0*/  UISETP.NE.AND UP0, UPT, UR7, URZ, UPT ;  /* 0x0000003f0700728c */ /* 0x000fe2000bf05270 */
[----:B------:R-:W-:Y:S01]  /*1700*/  SHF.R.S32.HI R17, RZ, 0x5, R17 ;  /* 0x00000005ff117819 */ /* 0x000fe20000011411 */
[----:B------:R-:W-:Y:S01]  /*1710*/  UIADD3 UR14, -UR14, UR13, URZ ;  /* 0x0000000d0e0e7290 */ /* 0x000fe2000fffe13f */
[----:B------:R-:W-:-:S04]  /*1720*/  LEA.HI R16, R16, R15, RZ, 0x3 ;  /* 0x0000000f10107211 */ /* 0x000fc800078f18ff */
[----:B------:R-:W-:Y:S01]  /*1730*/  LOP3.LUT R16, R16, 0xfffffff8, RZ, 0xc0, !PT ;  /* 0xfffffff810107812 */ /* 0x000fe200078ec0ff */
[----:B0-----:R-:W-:-:S04]  /*1740*/  ULEA UR12, UR6, UR12, 0x18 ;  /* 0x0000000c060c7291 */ /* 0x001fc8000f8ec03f */
[----:B------:R-:W-:Y:S01]  /*1750*/  IMAD.IADD R14, R15, 0x1, -R16 ;  /* 0x000000010f0e7824 */ /* 0x000fe200078e0a10 */
[----:B------:R-:W-:Y:S01]  /*1760*/  USHF.L.U32 UR6, UR7, 0x3, URZ ;  /* 0x0000000307067899 */ /* 0x000fe2000800063f */
[----:B------:R-:W-:Y:S01]  /*1770*/  LOP3.LUT R16, R13, 0xfffffffc, RZ, 0xc0, !PT ;  /* 0xfffffffc0d107812 */ /* 0x000fe200078ec0ff */
[----:B------:R-:W-:Y:S01]  /*1780*/  USEL UR7, URZ, 0x1, UP0 ;  /* 0x000000013f077887 */ /* 0x000fe20008000000 */
[--C-:B------:R-:W-:Y:S01]  /*1790*/  IMAD R13, R17, -0x10, -R14.reuse ;  /* 0xfffffff0110d7824 */ /* 0x100fe200078e0a0e */
[----:B------:R-:W-:Y:S01]  /*17a0*/  ULOP3.LUT UR6, UR6, 0x8, URZ, 0xc0, !UPT ;  /* 0x0000000806067892 */ /* 0x000fe2000f8ec03f */
[----:B------:R-:W-:Y:S01]  /*17b0*/  SHF.R.S32.HI R15, RZ, 0x1f, R14 ;  /* 0x0000001fff0f7819 */ /* 0x000fe2000001140e */
[----:B------:R-:W-:Y:S01]  /*17c0*/  UIADD3 UR22, UR12, 0x260, URZ ;  /* 0x000002600c167890 */ /* 0x000fe2000fffe03f */
[----:B------:R-:W-:Y:S01]  /*17d0*/  IMAD.IADD R11, R11, 0x1, -R16 ;  /* 0x000000010b0b7824 */ /* 0x000fe200078e0a10 */
[----:B------:R-:W-:Y:S01]  /*17e0*/  ULOP3.LUT UR23, UR6, 0x8, URZ, 0x3c, !UPT ;  /* 0x0000000806177892 */ /* 0x000fe2000f8e3c3f */
[----:B------:R-:W-:Y:S01]  /*17f0*/  IMAD.U32 R148, RZ, RZ, UR7 ;  /* 0x00000007ff947e24 */ /* 0x000fe2000f8e00ff */
[----:B------:R-:W-:Y:S01]  /*1800*/  ULOP3.LUT UR16, UR6, 0x18, URZ, 0x3c, !UPT ;  /* 0x0000001806107892 */ /* 0x000fe2000f8e3c3f */
[----:B------:R-:W-:Y:S01]  /*1810*/  IMAD.WIDE R14, R17, 0x10, R14 ;  /* 0x00000010110e7825 */ /* 0x000fe200078e020e */
[----:B------:R-:W-:Y:S01]  /*1820*/  ULEA UR15, UR15, UR22, 0x3 ;  /* 0x000000160f0f7291 */ /* 0x000fe2000f8e183f */
[----:B------:R-:W-:-:S02]  /*1830*/  ULDC UR6, c[0x0][0x284] ;  /* 0x0000a10000067ab9 */ /* 0x000fc40000000800 */
[----:B------:R-:W-:-:S09]  /*1840*/  VIADD R13, R13, UR6 ;  /* 0x000000060d0d7c36 */ /* 0x000fd20008000000 */
.L_x_170:
[----:B------:R-:W-:Y:S01]  /*1850*/  SHF.L.U32 R16, R148, 0x1f, RZ ;  /* 0x0000001f94107819 */ /* 0x000fe200000006ff */
[----:B------:R-:W0:Y:S01]  /*1860*/  LDC R17, c[0x0][0x28c] ;  /* 0x0000a300ff117b82 */ /* 0x000e220000000800 */
[----:B------:R-:W-:Y:S01]  /*1870*/  UMOV UR6, URZ ;  /* 0x0000003f00067c82 */ /* 0x000fe20008000000 */
[----:B------:R-:W-:Y:S01]  /*1880*/  UMOV UR17, UR5 ;  /* 0x0000000500117c82 */ /* 0x000fe20008000000 */
[----:B-1----:R-:W1:Y:S01]  /*1890*/  SYNCS.PHASECHK.TRANS64.TRYWAIT P0, [UR15+-0x8], R16 ;  /* 0xfffff810ff0075a7 */ /* 0x002e62000800014f */
[----:B0-----:R-:W-:Y:S01]  /*18a0*/  ISETP.GE.AND P1, PT, R17, 0x1, PT ;  /* 0x000000011100780c */ /* 0x001fe20003f26270 */
[----:B-1-34-:R-:W-:-:S12]  /*18b0*/  @!P0 BRA `(.L_x_16) ;  /* 0x0000008c000c8947 */ /* 0x01afd80003800000 */
.L_x_225:
[----:B------:R-:W-:Y:S01]  /*18c0*/  UMOV UR7, URZ ;  /* 0x0000003f00077c82 */ /* 0x000fe20008000000 */
[----:B------:R-:W-:Y:S01]  /*18d0*/  UMOV UR8, URZ ;  /* 0x0000003f00087c82 */ /* 0x000fe20008000000 */
[----:B------:R-:W-:Y:S02]  /*18e0*/  CS2R R22, SRZ ;  /* 0x0000000000167805 */ /* 0x000fe4000001ff00 */
[----:B------:R-:W-:Y:S02]  /*18f0*/  CS2R R20, SRZ ;  /* 0x0000000000147805 */ /* 0x000fe4000001ff00 */
[----:B------:R-:W-:Y:S02]  /*1900*/  CS2R R88, SRZ ;  /* 0x0000000000587805 */ /* 0x000fe4000001ff00 */
[----:B------:R-:W-:Y:S02]  /*1910*/  CS2R R90, SRZ ;  /* 0x00000000005a7805 */ /* 0x000fe4000001ff00 */
[----:B------:R-:W-:-:S02]  /*1920*/  CS2R R92, SRZ ;  /* 0x00000000005c7805 */ /* 0x000fc4000001ff00 */
[----:B------:R-:W-:Y:S02]  /*1930*/  CS2R R94, SRZ ;  /* 0x00000000005e7805 */ /* 0x000fe4000001ff00 */
        /* <DEDUP_REMOVED lines=24> */
[----:B------:R-:W-:Y:S01]  /*1ac0*/  CS2R R144, SRZ ;  /* 0x0000000000907805 */ /* 0x000fe2000001ff00 */
[----:B------:R-:W-:Y:S01]  /*1ad0*/  IMAD.MOV.U32 R147, RZ, RZ, RZ ;  /* 0x000000ffff937224 */ /* 0x000fe200078e00ff */
[----:B------:R-:W-:Y:S01]  /*1ae0*/  CS2R R24, SRZ ;  /* 0x0000000000187805 */ /* 0x000fe2000001ff00 */
[----:B------:R-:W-:Y:S01]  /*1af0*/  IMAD.MOV.U32 R149, RZ, RZ, RZ ;  /* 0x000000ffff957224 */ /* 0x000fe200078e00ff */
[----:B------:R-:W-:Y:S01]  /*1b00*/  CS2R R26, SRZ ;  /* 0x00000000001a7805 */ /* 0x000fe2000001ff00 */
[----:B------:R-:W-:Y:S01]  /*1b10*/  IMAD.U32 R19, RZ, RZ, UR4 ;  /* 0x00000004ff137e24 */ /* 0x000fe2000f8e00ff */
        /* <DEDUP_REMOVED lines=29> */
[----:B------:R-:W-:Y:S01]  /*1cf0*/  CS2R R86, SRZ ;  /* 0x0000000000567805 */ /* 0x000fe2000001ff00 */
[----:B------:R-:W-:Y:S06]  /*1d00*/  @!P1 BRA `(.L_x_17) ;  /* 0x0000000800289947 */ /* 0x000fec0003800000 */
[----:B------:R-:W-:-:S13]  /*1d10*/  ISETP.NE.AND P1, PT, R146, 0x3, PT ;  /* 0x000000039200780c */ /* 0x000fda0003f25270 */
[----:B------:R-:W-:Y:S05]  /*1d20*/  @!P1 BRA `(.L_x_18) ;  /* 0x0000000000049947 */ /* 0x000fea0003800000 */
[----:B------:R-:W-:Y:S01]  /*1d30*/  BPT.TRAP 0x1 ;  /* 0x000000040000795c */ /* 0x000fe20000300000 */
.L_x_18:
[----:B------:R-:W-:Y:S01]  /*1d40*/  ULEA UR6, UR5, UR12, 0x3 ;  /* 0x0000000c05067291 */ /* 0x000fe2000f8e183f */
[----:B0-----:R-:W-:-:S05]  /*1d50*/  IMAD.U32 R16, RZ, RZ, UR4 ;  /* 0x00000004ff107e24 */ /* 0x001fca000f8e00ff */
[----:B------:R-:W-:-:S04]  /*1d60*/  SHF.L.U32 R16, R16, 0x1f, RZ ;  /* 0x0000001f10107819 */ /* 0x000fc800000006ff */
[----:B------:R0:W1:Y:S01]  /*1d70*/  SYNCS.PHASECHK.TRANS64.TRYWAIT P0, [UR6], R16 ;  /* 0x00000010ff0075a7 */ /* 0x0000620008000146 */
[----:B------:R-:W-:Y:S05]  /*1d80*/  @!P1 BRA `(.L_x_19) ;  /* 0x0000000000049947 */ /* 0x000fea0003800000 */
[----:B------:R-:W-:Y:S01]  /*1d90*/  BPT.TRAP 0x1 ;  /* 0x000000040000795c */ /* 0x000fe20000300000 */
.L_x_19:
[----:B-1----:R-:W-:Y:S05]  /*1da0*/  @P0 BRA `(.L_x_20) ;  /* 0x0000000000080947 */ /* 0x002fea0003800000 */
[----:B------:R-:W1:Y:S02]  /*1db0*/  SYNCS.PHASECHK.TRANS64.TRYWAIT P0, [UR6], R16 ;  /* 0x00000010ff0075a7 */ /* 0x000e640008000146 */
[----:B-1----:R-:W-:Y:S05]  /*1dc0*/  @!P0 BRA `(.L_x_21) ;  /* 0x0000008400e08947 */ /* 0x002fea0003800000 */
.L_x_20:
[----:B------:R-:W-:Y:S01]  /*1dd0*/  UIADD3 UR7, UR12, 0x12b80, URZ ;  /* 0x00012b800c077890 */ /* 0x000fe2000fffe03f */
[----:B------:R-:W-:Y:S01]  /*1de0*/  WARPGROUP.ARRIVE ;  /* 0x00000000000079c5 */ /* 0x000fe20000000000 */
[----:B------:R-:W-:Y:S01]  /*1df0*/  UIADD3 UR6, UR12, 0x380, URZ ;  /* 0x000003800c067890 */ /* 0x000fe2000fffe03f */
[----:B------:R-:W-:Y:S01]  /*1e00*/  CS2R R22, SRZ ;  /* 0x0000000000167805 */ /* 0x000fe2000001ff00 */
[----:B------:R-:W-:Y:S01]  /*1e10*/  USHF.R.U32.HI UR7, URZ, 0x4, UR7 ;  /* 0x000000043f077899 */ /* 0x000fe20008011607 */
[----:B------:R-:W-:Y:S01]  /*1e20*/  CS2R R20, SRZ ;  /* 0x0000000000147805 */ /* 0x000fe2000001ff00 */
[----:B------:R-:W-:Y:S01]  /*1e30*/  USHF.R.U32.HI UR6, URZ, 0x4, UR6 ;  /* 0x000000043f067899 */ /* 0x000fe20008011606 */
[----:B------:R-:W-:Y:S01]  /*1e40*/  CS2R R88, SRZ ;  /* 0x0000000000587805 */ /* 0x000fe2000001ff00 */
[----:B------:R-:W-:Y:S01]  /*1e50*/  ULOP3.LUT UR7, UR7, 0x3fff, URZ, 0xc0, !UPT ;  /* 0x00003fff07077892 */ /* 0x000fe2000f8ec03f */
[----:B------:R-:W-:Y:S01]  /*1e60*/  CS2R R90, SRZ ;  /* 0x00000000005a7805 */ /* 0x000fe2000001ff00 */
[----:B------:R-:W-:Y:S01]  /*1e70*/  ULOP3.LUT UR6, UR6, 0x3fff, URZ, 0xc0, !UPT ;  /* 0x00003fff06067892 */ /* 0x000fe2000f8ec03f */
[----:B------:R-:W-:Y:S01]  /*1e80*/  CS2R R92, SRZ ;  /* 0x00000000005c7805 */ /* 0x000fe2000001ff00 */
[----:B------:R-:W-:Y:S01]  /*1e90*/  ULOP3.LUT UR7, UR7, 0x10000, URZ, 0xfc, !UPT ;  /* 0x0001000007077892 */ /* 0x000fe2000f8efc3f */
[----:B------:R-:W-:Y:S01]  /*1ea0*/  CS2R R94, SRZ ;  /* 0x00000000005e7805 */ /* 0x000fe2000001ff00 */
[----:B------:R-:W-:Y:S01]  /*1eb0*/  ULOP3.LUT UR6, UR6, 0x10000, URZ, 0xfc, !UPT ;  /* 0x0001000006067892 */ /* 0x000fe2000f8efc3f */
[----:B------:R-:W-:Y:S01]  /*1ec0*/  CS2R R96, SRZ ;  /* 0x0000000000607805 */ /* 0x000fe2000001ff00 */
[----:B------:R-:W-:Y:S01]  /*1ed0*/  ULEA UR10, UR5, UR7, 0x8 ;  /* 0x00000007050a7291 */ /* 0x000fe2000f8e403f */
[----:B------:R-:W-:Y:S01]  /*1ee0*/  CS2R R98, SRZ ;  /* 0x0000000000627805 */ /* 0x000fe2000001ff00 */
[----:B------:R-:W-:Y:S01]  /*1ef0*/  ULEA UR8, UR5, UR6, 0x7 ;  /* 0x0000000605087291 */ /* 0x000fe2000f8e383f */
[----:B------:R-:W-:Y:S01]  /*1f00*/  CS2R R100, SRZ ;  /* 0x0000000000647805 */ /* 0x000fe2000001ff00 */
[----:B------:R-:W-:Y:S01]  /*1f10*/  ULDC UR7, c[0x0][0x50c] ;  /* 0x0001430000077ab9 */ /* 0x000fe20000000800 */
[----:B------:R-:W-:Y:S01]  /*1f20*/  UMOV UR9, 0xc0000010 ;  /* 0xc000001000097882 */ /* 0x000fe20000000000 */
[----:B------:R-:W-:Y:S01]  /*1f30*/  UISETP.NE.AND UP0, UPT, UR7, 0x1, UPT ;  /* 0x000000010700788c */ /* 0x000fe2000bf05270 */
[----:B------:R-:W-:Y:S01]  /*1f40*/  CS2R R102, SRZ ;  /* 0x0000000000667805 */ /* 0x000fe2000001ff00 */
[----:B------:R-:W-:Y:S01]  /*1f50*/  UMOV UR11, 0xc0000010 ;  /* 0xc0000010000b7882 */ /* 0x000fe20000000000 */
[----:B------:R-:W-:Y:S01]  /*1f60*/  UMOV UR6, 0x1 ;  /* 0x0000000100067882 */ /* 0x000fe20000000000 */
[----:B------:R-:W-:Y:S01]  /*1f70*/  USEL UR7, URZ, 0x1, UP0 ;  /* 0x000000013f077887 */ /* 0x000fe20008000000 */
[----:B------:R-:W-:Y:S01]  /*1f80*/  QGMMA.64x128x32.F32.E5M2.E4M3 R24, gdesc[UR8], RZ, !UPT, gsb0 ;  /* 0x01e00000081879f3 */ /* 0x000fe2000c0018ff */
[----:B------:R-:W-:-:S02]  /*1f90*/  CS2R R104, SRZ ;  /* 0x0000000000687805 */ /* 0x000fc4000001ff00 */
[----:B------:R-:W-:Y:S02]  /*1fa0*/  CS2R R106, SRZ ;  /* 0x00000000006a7805 */ /* 0x000fe4000001ff00 */
[----:B------:R-:W-:Y:S02]  /*1fb0*/  CS2R R108, SRZ ;  /* 0x00000000006c7805 */ /* 0x000fe4000001ff00 */
[----:B------:R-:W-:Y:S02]  /*1fc0*/  CS2R R110, SRZ ;  /* 0x00000000006e7805 */ /* 0x000fe4000001ff00 */
[----:B------:R-:W-:Y:S02]  /*1fd0*/  ISETP.NE.AND P0, PT, RZ, UR7, PT ;  /* 0x00000007ff007c0c */ /* 0x000fe4000bf05270 */
        /* <DEDUP_REMOVED lines=16> */
[----:B------:R-:W-:Y:S01]  /*20e0*/  CS2R R144, SRZ ;  /* 0x0000000000907805 */ /* 0x000fe2000001ff00 */
[----:B------:R-:W-:Y:S02]  /*20f0*/  IMAD.MOV.U32 R147, RZ, RZ, RZ ;  /* 0x000000ffff937224 */ /* 0x000fe400078e00ff */
[----:B------:R-:W-:Y:S01]  /*2100*/  IMAD.MOV.U32 R149, RZ, RZ, RZ ;  /* 0x000000ffff957224 */ /* 0x000fe200078e00ff */
[----:B------:R-:W-:Y:S06]  /*2110*/  @!P0 BRA `(.L_x_22) ;  /* 0x0000000400088947 */ /* 0x000fec0003800000 */
[----:B------:R-:W-:Y:S02]  /*2120*/  WARPGROUP.DEPBAR.LE gsb0, 0x0 ;  /* 0x00008000000079c5 */ /* 0x000fe40000010000 */
[----:B------:R-:W-:-:S01]  /*2130*/  FADD R149, RZ, R24 ;  /* 0x00000018ff957221 */ /* 0x000fc20000000000 */
[----:B------:R-:W-:Y:S01]  /*2140*/  FADD R144, RZ, R25 ;  /* 0x00000019ff907221 */ /* 0x000fe20000000000 */
        /* <DEDUP_REMOVED lines=62> */
[----:B------:R-:W-:-:S06]  /*2530*/  UMOV UR6, URZ ;  /* 0x0000003f00067c82 */ /* 0x000fcc0008000000 */
.L_x_22:
[----:B------:R-:W-:-:S04]  /*2540*/  UIADD3 UR17, UR5, 0x1, URZ ;  /* 0x0000000105117890 */ /* 0x000fc8000fffe03f */
[----:B------:R-:W-:-:S04]  /*2550*/  UISETP.NE.AND UP0, UPT, UR17, 0x25, UPT ;  /* 0x000000251100788c */ /* 0x000fc8000bf05270 */
[----:B------:R-:W-:Y:S02]  /*2560*/  USEL UR8, URZ, 0x1, UP0 ;  /* 0x000000013f087887 */ /* 0x000fe40008000000 */
[----:B------:R-:W-:Y:S02]  /*2570*/  USEL UR17, UR17, URZ, UP0 ;  /* 0x0000003f11117287 */ /* 0x000fe40008000000 */
[----:B------:R-:W-:-:S06]  /*2580*/  ULOP3.LUT UR8, UR4, UR8, URZ, 0x3c, !UPT ;  /* 0x0000000804087292 */ /* 0x000fcc000f8e3c3f */
[----:B------:R-:W-:Y:S01]  /*2590*/  IMAD.U32 R19, RZ, RZ, UR8 ;  /* 0x00000008ff137e24 */ /* 0x000fe2000f8e00ff */
[----:B------:R-:W-:-:S06]  /*25a0*/  UMOV UR8, 0x1 ;  /* 0x0000000100087882 */ /* 0x000fcc0000000000 */
.L_x_17:
[----:B------:R-:W-:-:S06]  /*25b0*/  UISETP.GE.AND UP0, UPT, UR14, 0x1, UPT ;  /* 0x000000010e00788c */ /* 0x000fcc000bf06270 */
[----:B------:R-:W-:-:S13]  /*25c0*/  PLOP3.LUT P0, PT, PT, PT, UP0, 0x80, 0x0 ;  /* 0x000000000000781c */ /* 0x000fda0003f0f008 */
[----:B------:R-:W-:Y:S05]  /*25d0*/  @!P0 BRA `(.L_x_23) ;  /* 0x0000000400f08947 */ /* 0x000fea0003800000 */
[----:B01----:R-:W-:Y:S01]  /*25e0*/  IMAD.U32 R16, RZ, RZ, UR14 ;  /* 0x0000000eff107e24 */ /* 0x003fe2000f8e00ff */
[----:B------:R-:W-:Y:S01]  /*25f0*/  UMOV UR20, UR5 ;  /* 0x0000000500147c82 */ /* 0x000fe20008000000 */
[----:B------:R-:W-:-:S05]  /*2600*/  ULDC UR24, c[0x0][0x50c] ;  /* 0x0001430000187ab9 */ /* 0x000fca0000000800 */
.L_x_31:
[----:B------:R-:W-:-:S13]  /*2610*/  ISETP.NE.AND P1, PT, R146, 0x3, PT ;  /* 0x000000039200780c */ /* 0x000fda0003f25270 */
[----:B01----:R-:W-:Y:S05]  /*2620*/  @!P1 BRA `(.L_x_24) ;  /* 0x0000000000049947 */ /* 0x003fea0003800000 */
[----:B------:R-:W-:Y:S01]  /*2630*/  BPT.TRAP 0x1 ;  /* 0x000000040000795c */ /* 0x000fe20000300000 */
.L_x_24:
[----:B------:R-:W-:Y:S01]  /*2640*/  ULEA UR9, UR17, UR12, 0x3 ;  /* 0x0000000c11097291 */ /* 0x000fe2000f8e183f */
[----:B------:R-:W-:-:S08]  /*2650*/  SHF.L.U32 R17, R19, 0x1f, RZ ;  /* 0x0000001f13117819 */ /* 0x000fd000000006ff */
[----:B------:R0:W1:Y:S01]  /*2660*/  SYNCS.PHASECHK.TRANS64.TRYWAIT P0, [UR9], R17 ;  /* 0x00000011ff0075a7 */ /* 0x0000620008000149 */
[----:B------:R-:W-:Y:S05]  /*2670*/  @!P1 BRA `(.L_x_25) ;  /* 0x0000000000049947 */ /* 0x000fea0003800000 */
[----:B------:R-:W-:Y:S01]  /*2680*/  BPT.TRAP 0x1 ;  /* 0x000000040000795c */ /* 0x000fe20000300000 */
.L_x_25:
[----:B-1----:R-:W-:Y:S05]  /*2690*/  @P0 BRA `(.L_x_26) ;  /* 0x0000000000080947 */ /* 0x002fea0003800000 */
[----:B------:R-:W1:Y:S02]  /*26a0*/  SYNCS.PHASECHK.TRANS64.TRYWAIT P0, [UR9], R17 ;  /* 0x00000011ff0075a7 */ /* 0x000e640008000149 */
[----:B-1----:R-:W-:Y:S05]  /*26b0*/  @!P0 BRA `(.L_x_27) ;  /* 0x0000007c00bc8947 */ /* 0x002fea0003800000 */
.L_x_26:
[----:B------:R-:W-:Y:S01]  /*26c0*/  UIADD3 UR9, UR12, 0x380, URZ ;  /* 0x000003800c097890 */ /* 0x000fe2000fffe03f */
[----:B------:R-:W-:Y:S01]  /*26d0*/  WARPGROUP.ARRIVE ;  /* 0x00000000000079c5 */ /* 0x000fe20000000000 */
[----:B------:R-:W-:Y:S02]  /*26e0*/  UIADD3 UR10, UR12, 0x12b80, URZ ;  /* 0x00012b800c0a7890 */ /* 0x000fe4000fffe03f */
[----:B------:R-:W-:Y:S02]  /*26f0*/  UISETP.NE.AND UP0, UPT, UR7, URZ, UPT ;  /* 0x0000003f0700728c */ /* 0x000fe4000bf05270 */
[----:B------:R-:W-:Y:S02]  /*2700*/  USHF.R.U32.HI UR9, URZ, 0x4, UR9 ;  /* 0x000000043f097899 */ /* 0x000fe40008011609 */
[----:B------:R-:W-:Y:S02]  /*2710*/  USHF.R.U32.HI UR10, URZ, 0x4, UR10 ;  /* 0x000000043f0a7899 */ /* 0x000fe4000801160a */
[----:B------:R-:W-:-:S02]  /*2720*/  USEL UR8, UR8, URZ, !UP0 ;  /* 0x0000003f08087287 */ /* 0x000fc4000c000000 */
[----:B------:R-:W-:Y:S02]  /*2730*/  ULOP3.LUT UR9, UR9, 0x3fff, URZ, 0xc0, !UPT ;  /* 0x00003fff09097892 */ /* 0x000fe4000f8ec03f */
[----:B------:R-:W-:Y:S02]  /*2740*/  ULOP3.LUT UR10, UR10, 0x3fff, URZ, 0xc0, !UPT ;  /* 0x00003fff0a0a7892 */ /* 0x000fe4000f8ec03f */
[----:B------:R-:W-:Y:S02]  /*2750*/  UISETP.NE.U32.AND UP0, UPT, UR8, URZ, UPT ;  /* 0x0000003f0800728c */ /* 0x000fe4000bf05070 */
[----:B------:R-:W-:Y:S02]  /*2760*/  ULOP3.LUT UR8, UR9, 0x10000, URZ, 0xfc, !UPT ;  /* 0x0001000009087892 */ /* 0x000fe4000f8efc3f */
[----:B------:R-:W-:Y:S02]  /*2770*/  ULOP3.LUT UR10, UR10, 0x10000, URZ, 0xfc, !UPT ;  /* 0x000100000a0a7892 */ /* 0x000fe4000f8efc3f */
[----:B------:R-:W-:-:S02]  /*2780*/  ULEA UR8, UR17, UR8, 0x7 ;  /* 0x0000000811087291 */ /* 0x000fc4000f8e383f */
[----:B------:R-:W-:Y:S01]  /*2790*/  ULEA UR10, UR17, UR10, 0x8 ;  /* 0x0000000a110a7291 */ /* 0x000fe2000f8e403f */
[----:B------:R-:W-:Y:S01]  /*27a0*/  UMOV UR9, 0xc0000010 ;  /* 0xc000001000097882 */ /* 0x000fe20000000000 */
[----:B------:R-:W-:Y:S01]  /*27b0*/  UMOV UR11, 0xc0000010 ;  /* 0xc0000010000b7882 */ /* 0x000fe20000000000 */
[----:B------:R-:W-:-:S06]  /*27c0*/  UIADD3 UR6, UR6, 0x1, URZ ;  /* 0x0000000106067890 */ /* 0x000fcc000fffe03f */
[----:B------:R-:W-:Y:S01]  /*27d0*/  QGMMA.64x128x32.F32.E5M2.E4M3 R24, gdesc[UR8], R24, UP0, gsb0 ;  /* 0x01e00000081879f3 */ /* 0x000fe2000b801818 */
[----:B------:R-:W-:-:S04]  /*27e0*/  UISETP.NE.AND UP0, UPT, UR6, UR24, UPT ;  /* 0x000000180600728c */ /* 0x000fc8000bf05270 */
[----:B------:R-:W-:-:S06]  /*27f0*/  USEL UR7, URZ, 0x1, UP0 ;  /* 0x000000013f077887 */ /* 0x000fcc0008000000 */
[----:B------:R-:W-:Y:S01]  /*2800*/  ISETP.NE.AND P0, PT, RZ, UR7, PT ;  /* 0x00000007ff007c0c */ /* 0x000fe2000bf05270 */
[----:B------:R-:W-:-:S12]  /*2810*/  WARPGROUP.DEPBAR.LE gsb0, 0x1 ;  /* 0x00008000000079c5 */ /* 0x000fd80000010100 */
[----:B------:R-:W-:Y:S05]  /*2820*/  @!P0 BRA `(.L_x_28) ;  /* 0x0000000400088947 */ /* 0x000fea0003800000 */
[----:B------:R-:W-:Y:S02]  /*2830*/  WARPGROUP.DEPBAR.LE gsb0, 0x0 ;  /* 0x00008000000079c5 */ /* 0x000fe40000010000 */
[----:B------:R-:W-:-:S01]  /*2840*/  FADD R149, R24, R149 ;  /* 0x0000009518957221 */ /* 0x000fc20000000000 */
[----:B------:R-:W-:Y:S01]  /*2850*/  FADD R144, R25, R144 ;  /* 0x0000009019907221 */ /* 0x000fe20000000000 */
        /* <DEDUP_REMOVED lines=62> */
[----:B------:R-:W-:-:S06]  /*2c40*/  UMOV UR6, URZ ;  /* 0x0000003f00067c82 */ /* 0x000fcc0008000000 */
.L_x_28:
[----:B------:R-:W-:Y:S05]  /*2c50*/  @!P1 BRA `(.L_x_29) ;  /* 0x0000000000049947 */ /* 0x000fea0003800000 */
[----:B------:R-:W-:Y:S01]  /*2c60*/  BPT.TRAP 0x1 ;  /* 0x000000040000795c */ /* 0x000fe20000300000 */
.L_x_29:
[----:B------:R-:W-:Y:S01]  /*2c70*/  ULEA UR8, UR20, UR12, 0x3 ;  /* 0x0000000c14087291 */ /* 0x000fe2000f8e183f */
[----:B------:R-:W-:-:S03]  /*2c80*/  ISETP.GT.U32.AND P0, PT, R7, 0x1, PT ;  /* 0x000000010700780c */ /* 0x000fc60003f04070 */
[----:B------:R-:W-:-:S04]  /*2c90*/  UIADD3 UR8, UR8, 0x128, URZ ;  /* 0x0000012808087890 */ /* 0x000fc8000fffe03f */
[----:B------:R-:W-:-:S09]  /*2ca0*/  UPRMT UR8, URZ, 0x654, UR8 ;  /* 0x000006543f087896 */ /* 0x000fd20008000008 */
[----:B------:R-:W-:Y:S01]  /*2cb0*/  SYNCS.ARRIVE.TRANS64.RED.A1T0 RZ, [UR8], RZ ;  /* 0x000000ffffff79a7 */ /* 0x000fe20008100408 */
[----:B------:R-:W-:Y:S05]  /*2cc0*/  @P0 BRA `(.L_x_30) ;  /* 0x0000000000040947 */ /* 0x000fea0003800000 */
[----:B------:R-:W-:Y:S01]  /*2cd0*/  BPT.TRAP 0x1 ;  /* 0x000000040000795c */ /* 0x000fe20000300000 */
.L_x_30:
[----:B------:R-:W-:Y:S01]  /*2ce0*/  UIADD3 UR17, UR17, 0x1, URZ ;  /* 0x0000000111117890 */ /* 0x000fe2000fffe03f */
[C---:B------:R-:W-:Y:S01]  /*2cf0*/  ISETP.GT.AND P0, PT, R16.reuse, 0x1, PT ;  /* 0x000000011000780c */ /* 0x040fe20003f04270 */
[----:B------:R-:W-:Y:S01]  /*2d00*/  UIADD3 UR20, UR20, 0x1, URZ ;  /* 0x0000000114147890 */ /* 0x000fe2000fffe03f */
[----:B------:R-:W-:Y:S01]  /*2d10*/  VIADD R16, R16, 0xffffffff ;  /* 0xffffffff10107836 */ /* 0x000fe20000000000 */
[----:B------:R-:W-:Y:S02]  /*2d20*/  UISETP.NE.AND UP0, UPT, UR17, 0x25, UPT ;  /* 0x000000251100788c */ /* 0x000fe4000bf05270 */
[----:B------:R-:W-:Y:S02]  /*2d30*/  UISETP.NE.AND UP1, UPT, UR20, 0x25, UPT ;  /* 0x000000251400788c */ /* 0x000fe4000bf25270 */
[----:B------:R-:W-:Y:S02]  /*2d40*/  USEL UR8, URZ, 0x1, UP0 ;  /* 0x000000013f087887 */ /* 0x000fe40008000000 */
[----:B------:R-:W-:-:S02]  /*2d50*/  USEL UR17, UR17, URZ, UP0 ;  /* 0x0000003f11117287 */ /* 0x000fc40008000000 */
[----:B------:R-:W-:Y:S02]  /*2d60*/  USEL UR20, UR20, URZ, UP1 ;  /* 0x0000003f14147287 */ /* 0x000fe40008800000 */
[----:B------:R-:W-:Y:S01]  /*2d70*/  LOP3.LUT R19, R19, UR8, RZ, 0x3c, !PT ;  /* 0x0000000813137c12 */ /* 0x000fe2000f8e3cff */
[----:B------:R-:W-:Y:S01]  /*2d80*/  UMOV UR8, 0x1 ;  /* 0x0000000100087882 */ /* 0x000fe20000000000 */
[----:B------:R-:W-:Y:S08]  /*2d90*/  @P0 BRA `(.L_x_31) ;  /* 0xfffffff8001c0947 */ /* 0x000ff0000383ffff */
.L_x_23:
[----:B------:R-:W-:Y:S01]  /*2da0*/  UISETP.NE.AND UP0, UPT, UR6, URZ, UPT ;  /* 0x0000003f0600728c */ /* 0x000fe2000bf05270 */
[----:B01----:R-:W0:Y:S01]  /*2db0*/  LDC R16, c[0x0][0x28c] ;  /* 0x0000a300ff107b82 */ /* 0x003e220000000800 */
[----:B------:R-:W-:Y:S02]  /*2dc0*/  IMAD.U32 R17, RZ, RZ, UR23 ;  /* 0x00000017ff117e24 */ /* 0x000fe4000f8e00ff */
[----:B------:R-:W-:-:S06]  /*2dd0*/  USEL UR6, URZ, 0x1, !UP0 ;  /* 0x000000013f067887 */ /* 0x000fcc000c000000 */
[----:B------:R-:W-:-:S13]  /*2de0*/  ISETP.NE.AND P0, PT, RZ, UR6, PT ;  /* 0x00000006ff007c0c */ /* 0x000fda000bf05270 */
[----:B------:R-:W-:Y:S05]  /*2df0*/  @!P0 BRA `(.L_x_32) ;  /* 0x0000000400048947 */ /* 0x000fea0003800000 */
[----:B------:R-:W-:Y:S02]  /*2e00*/  WARPGROUP.DEPBAR.LE gsb0, 0x0 ;  /* 0x00008000000079c5 */ /* 0x000fe40000010000 */
[----:B------:R-:W-:Y:S01]  /*2e10*/  FADD R149, R24, R149 ;  /* 0x0000009518957221 */ /* 0x000fe20000000000 */
        /* <DEDUP_REMOVED lines=62> */
[----:B------:R-:W-:-:S07]  /*3200*/  FADD R22, R22, R87 ;  /* 0x0000005716167221 */ /* 0x000fce0000000000 */
.L_x_32:
[----:B0-----:R-:W-:Y:S01]  /*3210*/  ISETP.GE.AND P0, PT, R16, 0x1, PT ;  /* 0x000000011000780c */ /* 0x001fe20003f06270 */
[----:B------:R0:W-:Y:S01]  /*3220*/  SYNCS.ARRIVE.TRANS64.A1T0 RZ, [R17+UR22], RZ ;  /* 0x000000ff11ff79a7 */ /* 0x0001e20008100016 */
[----:B------:R-:W-:-:S11]  /*3230*/  WARPGROUP.DEPBAR.LE gsb0, 0x0 ;  /* 0x00008000000079c5 */ /* 0x000fd60000010000 */
[----:B------:R-:W-:Y:S05]  /*3240*/  @!P0 BRA `(.L_x_33) ;  /* 0x0000000000408947 */ /* 0x000fea0003800000 */
[----:B------:R-:W-:-:S13]  /*3250*/  ISETP.NE.AND P0, PT, R146, 0x3, PT ;  /* 0x000000039200780c */ /* 0x000fda0003f05270 */
[----:B------:R-:W-:Y:S05]  /*3260*/  @!P0 BRA `(.L_x_34) ;  /* 0x0000000000048947 */ /* 0x000fea0003800000 */
[----:B------:R-:W-:Y:S01]  /*3270*/  BPT.TRAP 0x1 ;  /* 0x000000040000795c */ /* 0x000fe20000300000 */
.L_x_34:
[----:B------:R-:W-:Y:S01]  /*3280*/  UIADD3 UR8, UR14, UR5, URZ ;  /* 0x000000050e087290 */ /* 0x000fe2000fffe03f */
[----:B------:R-:W-:-:S03]  /*3290*/  ISETP.GT.U32.AND P0, PT, R7, 0x1, PT ;  /* 0x000000010700780c */ /* 0x000fc60003f04070 */
[----:B------:R-:W-:-:S04]  /*32a0*/  UIMAD.WIDE.U32 UR6, UR8, -0x45306eb3, URZ ;  /* 0xbacf914d080678a5 */ /* 0x000fc8000f8e003f */
[----:B------:R-:W-:-:S04]  /*32b0*/  UIADD3 UR6, UR8, -UR7, URZ ;  /* 0x8000000708067290 */ /* 0x000fc8000fffe03f */
[----:B------:R-:W-:-:S04]  /*32c0*/  ULEA.HI UR6, UR6, UR7, URZ, 0x1f ;  /* 0x0000000706067291 */ /* 0x000fc8000f8ff83f */
[----:B------:R-:W-:-:S04]  /*32d0*/  USHF.R.U32.HI UR6, URZ, 0x5, UR6 ;  /* 0x000000053f067899 */ /* 0x000fc80008011606 */
[----:B------:R-:W-:-:S04]  /*32e0*/  UIMAD UR6, UR6, -0x25, UR8 ;  /* 0xffffffdb060678a4 */ /* 0x000fc8000f8e0208 */
[----:B------:R-:W-:-:S04]  /*32f0*/  ULEA UR6, UR6, UR12, 0x3 ;  /* 0x0000000c06067291 */ /* 0x000fc8000f8e183f */
[----:B------:R-:W-:-:S04]  /*3300*/  UIADD3 UR6, UR6, 0x128, URZ ;  /* 0x0000012806067890 */ /* 0x000fc8000fffe03f */
[----:B------:R-:W-:-:S09]  /*3310*/  UPRMT UR6, URZ, 0x654, UR6 ;  /* 0x000006543f067896 */ /* 0x000fd20008000006 */
[----:B------:R-:W-:Y:S01]  /*3320*/  SYNCS.ARRIVE.TRANS64.RED.A1T0 RZ, [UR6], RZ ;  /* 0x000000ffffff79a7 */ /* 0x000fe20008100406 */
[----:B------:R-:W-:Y:S05]  /*3330*/  @P0 BRA `(.L_x_33) ;  /* 0x0000000000040947 */ /* 0x000fea0003800000 */
[----:B------:R-:W-:Y:S01]  /*3340*/  BPT.TRAP 0x1 ;  /* 0x000000040000795c */ /* 0x000fe20000300000 */
.L_x_33:
[----:B------:R-:W-:Y:S01]  /*3350*/  SHF.L.U32 R16, R148, 0x1f, RZ ;  /* 0x0000001f94107819 */ /* 0x000fe200000006ff */
[----:B------:R-:W-:Y:S01]  /*3360*/  UIADD3 UR8, UR21, UR5, URZ ;  /* 0x0000000515087290 */ /* 0x000fe2000fffe03f */
[----:B------:R-:W1:Y:S01]  /*3370*/  LDC R32, c[0x0][0x288] ;  /* 0x0000a200ff207b82 */ /* 0x000e620000000800 */
[----:B------:R-:W-:Y:S01]  /*3380*/  UISETP.GE.U32.AND UP1, UPT, UR21, 0x25, UPT ;  /* 0x000000251500788c */ /* 0x000fe2000bf26070 */
[----:B------:R-:W-:Y:S01]  /*3390*/  IMAD.SHL.U32 R26, R11, 0x2, RZ ;  /* 0x000000020b1a7824 */ /* 0x000fe200078e00ff */
[----:B------:R-:W-:Y:S02]  /*33a0*/  UISETP.GT.U32.AND UP0, UPT, UR8, 0x24, UPT ;  /* 0x000000240800788c */ /* 0x000fe4000bf04070 */
[----:B------:R-:W-:Y:S02]  /*33b0*/  UIMAD.WIDE.U32 UR6, UR8, -0x45306eb3, URZ ;  /* 0xbacf914d080678a5 */ /* 0x000fe4000f8e003f */
[----:B------:R-:W-:Y:S01]  /*33c0*/  UISETP.LT.U32.AND UP0, UPT, UR21, 0x25, UP0 ;  /* 0x000000251500788c */ /* 0x000fe20008701070 */
[----:B------:R-:W2:Y:S01]  /*33d0*/  SYNCS.PHASECHK.TRANS64.TRYWAIT P0, [UR15+0x8], R16 ;  /* 0x00000810ff0075a7 */ /* 0x000ea2000800014f */
[----:B------:R-:W-:Y:S01]  /*33e0*/  UIADD3 UR5, UR8, -UR7, URZ ;  /* 0x8000000708057290 */ /* 0x000fe2000fffe03f */
[----:B------:R-:W-:Y:S01]  /*33f0*/  SHF.R.S32.HI R27, RZ, 0x1f, R26 ;  /* 0x0000001fff1b7819 */ /* 0x000fe2000001141a */
[----:B------:R-:W-:-:S02]  /*3400*/  USEL UR6, URZ, 0x1, !UP0 ;  /* 0x000000013f067887 */ /* 0x000fc4000c000000 */
[----:B------:R-:W-:Y:S02]  /*3410*/  ULEA.HI UR5, UR5, UR7, URZ, 0x1f ;  /* 0x0000000705057291 */ /* 0x000fe4000f8ff83f */
[----:B------:R-:W-:Y:S02]  /*3420*/  ULOP3.LUT UR4, UR4, UR6, URZ, 0x3c, !UPT ;  /* 0x0000000604047292 */ /* 0x000fe4000f8e3c3f */
[----:B------:R-:W-:-:S04]  /*3430*/  USHF.R.U32.HI UR5, URZ, 0x5, UR5 ;  /* 0x000000053f057899 */ /* 0x000fc80008011605 */
[----:B------:R-:W-:Y:S02]  /*3440*/  @UP1 ULOP3.LUT UR4, UR4, 0x1, UR5, 0x78, !UPT ;  /* 0x0000000104041892 */ /* 0x000fe4000f8e7805 */
[----:B------:R-:W-:Y:S01]  /*3450*/  UIMAD UR5, UR5, -0x25, UR8 ;  /* 0xffffffdb050578a4 */ /* 0x000fe2000f8e0208 */
[----:B-12---:R-:W-:Y:S11]  /*3460*/  @!P0 BRA `(.L_x_35) ;  /* 0x0000007000688947 */ /* 0x006ff60003800000 */
.L_x_226:
[----:B------:R-:W-:Y:S01]  /*3470*/  IMAD.SHL.U32 R28, R6, 0x40, RZ ;  /* 0x00000040061c7824 */ /* 0x000fe200078e00ff */
[----:B------:R-:W-:Y:S01]  /*3480*/  ULDC UR8, c[0x0][0x284] ;  /* 0x0000a10000087ab9 */ /* 0x000fe20000000800 */
[----:B------:R-:W-:Y:S01]  /*3490*/  IMAD.SHL.U32 R29, R5, 0x80, RZ ;  /* 0x00000080051d7824 */ /* 0x000fe200078e00ff */
[----:B------:R-:W-:Y:S01]  /*34a0*/  SHF.R.S32.HI R34, RZ, 0x1f, R4 ;  /* 0x0000001fff227819 */ /* 0x000fe20000011404 */
[----:B------:R-:W-:Y:S01]  /*34b0*/  ULDC.64 UR6, c[0x0][0x5d0] ;  /* 0x0001740000067ab9 */ /* 0x000fe20000000a00 */
[----:B------:R-:W-:Y:S01]  /*34c0*/  ISETP.GE.AND P0, PT, R28, UR8, PT ;  /* 0x000000081c007c0c */ /* 0x000fe2000bf06270 */
[----:B0-----:R-:W-:Y:S01]  /*34d0*/  IMAD.WIDE.U32 R16, R4, UR6, R26 ;  /* 0x0000000604107c25 */ /* 0x001fe2000f8e001a */
[----:B------:R-:W-:Y:S02]  /*34e0*/  SHF.R.S32.HI R33, RZ, 0x1f, R29 ;  /* 0x0000001fff217819 */ /* 0x000fe4000001141d */
[C---:B------:R-:W-:Y:S01]  /*34f0*/  ISETP.GE.OR P0, PT, R29.reuse, R32, P0 ;  /* 0x000000201d00720c */ /* 0x040fe20000706670 */
[----:B------:R-:W-:Y:S01]  /*3500*/  IMAD R5, R34, UR6, RZ ;  /* 0x0000000622057c24 */ /* 0x000fe2000f8e02ff */
[----:B------:R-:W-:-:S03]  /*3510*/  IADD3 R16, P1, R29, R16, RZ ;  /* 0x000000101d107210 */ /* 0x000fc60007f3e0ff */
[----:B------:R-:W-:-:S05]  /*3520*/  IMAD R5, R4, UR7, R5 ;  /* 0x0000000704057c24 */ /* 0x000fca000f8e0205 */
[----:B------:R-:W-:-:S03]  /*3530*/  IADD3.X R17, R33, R17, R5, P1, !PT ;  /* 0x0000001121117210 */ /* 0x000fc60000ffe405 */
[----:B------:R-:W-:Y:S05]  /*3540*/  @P0 BRA `(.L_x_36) ;  /* 0x0000004400b80947 */ /* 0x000fea0003800000 */
[----:B------:R-:W0:Y:S01]  /*3550*/  LDC.64 R30, c[0x0][0x5c8] ;  /* 0x00017200ff1e7b82 */ /* 0x000e220000000a00 */
[----:B------:R-:W-:Y:S01]  /*3560*/  IMAD.WIDE R24, R6, 0x40, R14 ;  /* 0x0000004006187825 */ /* 0x000fe200078e020e */
[----:B------:R-:W-:Y:S01]  /*3570*/  ULDC.64 UR6, c[0x0][0x5c0] ;  /* 0x0001700000067ab9 */ /* 0x000fe20000000a00 */
[----:B------:R-:W-:Y:S02]  /*3580*/  BSSY B0, `(.L_x_36) ;  /* 0x000046a000007945 */ /* 0x000fe40003800000 */
[----:B------:R-:W-:-:S04]  /*3590*/  IMAD R6, R11, -0x2, R32 ;  /* 0xfffffffe0b067824 */ /* 0x000fc800078e0220 */
[----:B------:R-:W-:Y:S02]  /*35a0*/  IMAD.IADD R6, R6, 0x1, -R29 ;  /* 0x0000000106067824 */ /* 0x000fe400078e0a1d */
[-C--:B0-----:R-:W-:Y:S02]  /*35b0*/  IMAD R5, R25, R30.reuse, RZ ;  /* 0x0000001e19057224 */ /* 0x081fe400078e02ff */
[----:B------:R-:W-:-:S04]  /*35c0*/  IMAD.WIDE.U32 R16, R24, R30, R16 ;  /* 0x0000001e18107225 */ /* 0x000fc800078e0010 */
[----:B------:R-:W-:Y:S01]  /*35d0*/  IMAD R19, R24, R31, R5 ;  /* 0x0000001f18137224 */ /* 0x000fe200078e0205 */
[----:B------:R-:W-:Y:S02]  /*35e0*/  LEA R5, P0, R30, R16, 0x3 ;  /* 0x000000101e057211 */ /* 0x000fe400078018ff */
[----:B------:R-:W-:Y:S01]  /*35f0*/  IADD3 R18, P1, R16, UR6, RZ ;  /* 0x0000000610127c10 */ /* 0x000fe2000ff3e0ff */
[----:B------:R-:W-:Y:S01]  /*3600*/  IMAD.IADD R19, R17, 0x1, R19 ;  /* 0x0000000111137824 */ /* 0x000fe200078e0213 */
[----:B------:R-:W-:-:S04]  /*3610*/  IADD3 R16, P3, R5, UR6, RZ ;  /* 0x0000000605107c10 */ /* 0x000fc8000ff7e0ff */
[----:B------:R-:W-:Y:S01]  /*3620*/  LEA.HI.X R5, R30, R19, R31, 0x3, P0 ;  /* 0x000000131e057211 */ /* 0x000fe200000f1c1f */
[----:B------:R-:W-:Y:S01]  /*3630*/  IMAD.IADD R30, R13, 0x1, -R28 ;  /* 0x000000010d1e7824 */ /* 0x000fe200078e0a1c */
[----:B-----5:R-:W-:Y:S02]  /*3640*/  FSETP.NEU.AND P0, PT, R12, RZ, PT ;  /* 0x000000ff0c00720b */ /* 0x020fe40003f0d000 */
[----:B------:R-:W-:Y:S02]  /*3650*/  IADD3.X R19, R19, UR7, RZ, P1, !PT ;  /* 0x0000000713137c10 */ /* 0x000fe40008ffe4ff */
[----:B------:R-:W-:-:S09]  /*3660*/  IADD3.X R17, R5, UR7, RZ, P3, !PT ;  /* 0x0000000705117c10 */ /* 0x000fd20009ffe4ff */
[----:B------:R-:W-:Y:S05]  /*3670*/  @!P0 BRA `(.L_x_37) ;  /* 0x0000003400608947 */ /* 0x000fea0003800000 */
[----:B------:R-:W-:Y:S01]  /*3680*/  ULDC.64 UR6, c[0x0][0x5b8] ;  /* 0x00016e0000067ab9 */ /* 0x000fe20000000a00 */
[----:B------:R-:W-:Y:S01]  /*3690*/  ULDC.64 UR8, c[0x0][0x5a8] ;  /* 0x00016a0000087ab9 */ /* 0x000fe20000000a00 */
[----:B------:R-:W-:Y:S01]  /*36a0*/  IMAD.WIDE.U32 R26, R4, UR6, R26 ;  /* 0x00000006041a7c25 */ /* 0x000fe2000f8e001a */
[----:B------:R-:W-:Y:S01]  /*36b0*/  BSSY B1, `(.L_x_38) ;  /* 0x0000010000017945 */ /* 0x000fe20003800000 */
[----:B------:R-:W-:Y:S02]  /*36c0*/  PRMT R28, RZ, 0x7610, R28 ;  /* 0x00007610ff1c7816 */ /* 0x000fe4000000001c */
[----:B------:R-:W-:Y:S01]  /*36d0*/  IMAD R5, R34, UR6, RZ ;  /* 0x0000000622057c24 */ /* 0x000fe2000f8e02ff */
[----:B------:R-:W-:-:S03]  /*36e0*/  IADD3 R26, P0, R29, R26, RZ ;  /* 0x0000001a1d1a7210 */ /* 0x000fc60007f1e0ff */
[----:B------:R-:W-:Y:S01]  /*36f0*/  IMAD R5, R4, UR7, R5 ;  /* 0x0000000704057c24 */ /* 0x000fe2000f8e0205 */
[----:B------:R-:W-:Y:S02]  /*3700*/  ULDC.64 UR6, c[0x0][0x5b0] ;  /* 0x00016c0000067ab9 */ /* 0x000fe40000000a00 */
[----:B------:R-:W-:Y:S02]  /*3710*/  IMAD R29, R25, UR6, RZ ;  /* 0x00000006191d7c24 */ /* 0x000fe4000f8e02ff */
[----:B------:R-:W-:Y:S02]  /*3720*/  IADD3.X R27, R33, R27, R5, P0, !PT ;  /* 0x0000001b211b7210 */ /* 0x000fe400007fe405 */
[----:B------:R-:W-:Y:S01]  /*3730*/  ISETP.GE.AND P0, PT, R30, 0x1, PT ;  /* 0x000000011e00780c */ /* 0x000fe20003f06270 */
[C---:B------:R-:W-:Y:S02]  /*3740*/  IMAD R29, R24.reuse, UR7, R29 ;  /* 0x00000007181d7c24 */ /* 0x040fe4000f8e021d */
[----:B------:R-:W-:Y:S01]  /*3750*/  IMAD.WIDE.U32 R4, R24, UR6, R26 ;  /* 0x0000000618047c25 */ /* 0x000fe2000f8e001a */
[----:B------:R-:W-:-:S02]  /*3760*/  ISETP.LT.OR P4, PT, R6, 0x1, !P0 ;  /* 0x000000010600780c */ /* 0x000fc40004781670 */
[----:B------:R-:W-:-:S04]  /*3770*/  IADD3 R4, P1, R4, UR8, RZ ;  /* 0x0000000804047c10 */ /* 0x000fc8000ff3e0ff */
[----:B------:R-:W-:-:S07]  /*3780*/  IADD3.X R5, R5, UR9, R29, P1, !PT ;  /* 0x0000000905057c10 */ /* 0x000fce0008ffe41d */
[----:B------:R-:W-:Y:S05]  /*3790*/  @P4 BRA `(.L_x_39) ;  /* 0x0000000000044947 */ /* 0x000fea0003800000 */
[----:B------:R0:W5:Y:S02]  /*37a0*/  LDG.E.U8 R28, desc[UR18][R4.64] ;  /* 0x00000012041c7981 */ /* 0x000164000c1e1100 */
.L_x_39:
[----:B------:R-:W-:Y:S05]  /*37b0*/  BSYNC B1 ;  /* 0x0000000000017941 */ /* 0x000fea0003800000 */
.L_x_38:
[----:B-----5:R-:W-:Y:S01]  /*37c0*/  LOP3.LUT R28, R28, 0xff, RZ, 0xc0, !PT ;  /* 0x000000ff1c1c7812 */ /* 0x020fe200078ec0ff */
[----:B------:R-:W-:Y:S01]  /*37d0*/  BSSY B1, `(.L_x_40) ;  /* 0x000000b000017945 */ /* 0x000fe20003800000 */
[----:B------:R-:W-:Y:S02]  /*37e0*/  ISETP.LT.OR P3, PT, R6, 0x2, !P0 ;  /* 0x000000020600780c */ /* 0x000fe40004761670 */
[----:B------:R-:W-:-:S05]  /*37f0*/  F2FP.F16.E5M2.UNPACK_B R28, R28 ;  /* 0x0000001cff1c723e */ /* 0x000fca00020004ff */
[----:B------:R-:W-:-:S05]  /*3800*/  HADD2.F32 R29, -RZ, R28.H0_H0 ;  /* 0x2000001cff1d7230 */ /* 0x000fca0000004100 */
[----:B------:R-:W-:-:S04]  /*3810*/  FMUL R28, R29, R12 ;  /* 0x0000000c1d1c7220 */ /* 0x000fc80000400000 */
[----:B------:R-:W-:-:S05]  /*3820*/  FFMA R28, R149, R10, R28 ;  /* 0x0000000a951c7223 */ /* 0x000fca000000001c */
[----:B------:R-:W-:Y:S02]  /*3830*/  F2FP.SATFINITE.E5M2.F32.PACK_AB_MERGE_C R29, RZ, R28, RZ ;  /* 0x0000001cff1d723e */ /* 0x000fe400048060ff */
[----:B------:R-:W-:-:S03]  /*3840*/  PRMT R28, RZ, 0x7610, R28 ;  /* 0x00007610ff1c7816 */ /* 0x000fc6000000001c */
[----:B------:R1:W-:Y:S01]  /*3850*/  @!P4 STG.E.U8 desc[UR18][R18.64], R29 ;  /* 0x0000001d1200c986 */ /* 0x0003e2000c101112 */
[----:B------:R-:W-:Y:S05]  /*3860*/  @P3 BRA `(.L_x_41) ;  /* 0x0000000000043947 */ /* 0x000fea0003800000 */
[----:B------:R2:W5:Y:S02]  /*3870*/  LDG.E.U8 R28, desc[UR18][R4.64+0x1] ;  /* 0x00000112041c7981 */ /* 0x000564000c1e1100 */
.L_x_41:
[----:B------:R-:W-:Y:S05]  /*3880*/  BSYNC B1 ;  /* 0x0000000000017941 */ /* 0x000fea0003800000 */
.L_x_40:
[----:B-----5:R-:W-:Y:S01]  /*3890*/  LOP3.LUT R28, R28, 0xff, RZ, 0xc0, !PT ;  /* 0x000000ff1c1c7812 */ /* 0x020fe200078ec0ff */
[----:B------:R-:W-:Y:S01]  /*38a0*/  BSSY B1, `(.L_x_42) ;  /* 0x0000013000017945 */ /* 0x000fe20003800000 */
[----:B------:R-:W-:Y:S02]  /*38b0*/  IADD3 R31, P1, R24, 0x8, RZ ;  /* 0x00000008181f7810 */ /* 0x000fe40007f3e0ff */
[----:B------:R-:W-:-:S03]  /*38c0*/  F2FP.F16.E5M2.UNPACK_B R28, R28 ;  /* 0x0000001cff1c723e */ /* 0x000fc600020004ff */
[----:B------:R-:W-:Y:S01]  /*38d0*/  IMAD.X R24, RZ, RZ, R25, P1 ;  /* 0x000000ffff187224 */ /* 0x000fe200008e0619 */
[----:B------:R-:W-:Y:S01]  /*38e0*/  ISETP.GE.AND P1, PT, R30, 0x9, PT ;  /* 0x000000091e00780c */ /* 0x000fe20003f26270 */
[----:B-1----:R-:W-:Y:S02]  /*38f0*/  HADD2.F32 R29, -RZ, R28.H0_H0 ;  /* 0x2000001cff1d7230 */ /* 0x002fe40000004100 */
[----:B------:R-:W-:Y:S01]  /*3900*/  IMAD R24, R24, UR6, RZ ;  /* 0x0000000618187c24 */ /* 0x000fe2000f8e02ff */
[----:B------:R-:W-:Y:S01]  /*3910*/  ISETP.LT.OR P5, PT, R6, 0x1, !P1 ;  /* 0x000000010600780c */ /* 0x000fe20004fa1670 */
[----:B------:R-:W-:-:S04]  /*3920*/  IMAD.WIDE.U32 R26, R31, UR6, R26 ;  /* 0x000000061f1a7c25 */ /* 0x000fc8000f8e001a */
[----:B------:R-:W-:Y:S01]  /*3930*/  FMUL R29, R29, R12 ;  /* 0x0000000c1d1d7220 */ /* 0x000fe20000400000 */
[----:B------:R-:W-:-:S03]  /*3940*/  IMAD R31, R31, UR7, R24 ;  /* 0x000000071f1f7c24 */ /* 0x000fc6000f8e0218 */
[----:B------:R-:W-:Y:S01]  /*3950*/  FFMA R29, R144, R10, R29 ;  /* 0x0000000a901d7223 */ /* 0x000fe2000000001d */
[----:B------:R-:W-:Y:S02]  /*3960*/  IADD3 R24, P4, R26, UR8, RZ ;  /* 0x000000081a187c10 */ /* 0x000fe4000ff9e0ff */
[----:B------:R-:W-:Y:S02]  /*3970*/  PRMT R26, RZ, 0x7610, R26 ;  /* 0x00007610ff1a7816 */ /* 0x000fe4000000001a */
[----:B------:R-:W-:Y:S02]  /*3980*/  F2FP.SATFINITE.E5M2.F32.PACK_AB_MERGE_C R29, RZ, R29, RZ ;  /* 0x0000001dff1d723e */ /* 0x000fe400048060ff */
[----:B------:R-:W-:-:S03]  /*3990*/  IADD3.X R25, R27, UR9, R31, P4, !PT ;  /* 0x000000091b197c10 */ /* 0x000fc6000a7fe41f */
[----:B------:R1:W-:Y:S01]  /*39a0*/  @!P3 STG.E.U8 desc[UR18][R18.64+0x1], R29 ;  /* 0x0000011d1200b986 */ /* 0x0003e2000c101112 */
[----:B------:R-:W-:Y:S05]  /*39b0*/  @P5 BRA `(.L_x_43) ;  /* 0x0000000000045947 */ /* 0x000fea0003800000 */
[----:B------:R3:W5:Y:S02]  /*39c0*/  LDG.E.U8 R26, desc[UR18][R24.64] ;  /* 0x00000012181a7981 */ /* 0x000764000c1e1100 */
.L_x_43:
[----:B------:R-:W-:Y:S05]  /*39d0*/  BSYNC B1 ;  /* 0x0000000000017941 */ /* 0x000fea0003800000 */
.L_x_42:
        /* <DEDUP_REMOVED lines=12> */
.L_x_45:
[----:B------:R-:W-:Y:S05]  /*3aa0*/  BSYNC B1 ;  /* 0x0000000000017941 */ /* 0x000fea0003800000 */
.L_x_44:
[----:B-----5:R-:W-:Y:S01]  /*3ab0*/  LOP3.LUT R26, R26, 0xff, RZ, 0xc0, !PT ;  /* 0x000000ff1a1a7812 */ /* 0x020fe200078ec0ff */
[----:B------:R-:W-:Y:S01]  /*3ac0*/  BSSY B1, `(.L_x_46) ;  /* 0x000000b000017945 */ /* 0x000fe20003800000 */
[----:B------:R-:W-:Y:S02]  /*3ad0*/  ISETP.LT.OR P4, PT, R6, 0x9, !P0 ;  /* 0x000000090600780c */ /* 0x000fe40004781670 */
[----:B------:R-:W-:-:S05]  /*3ae0*/  F2FP.F16.E5M2.UNPACK_B R26, R26 ;  /* 0x0000001aff1a723e */ /* 0x000fca00020004ff */
[----:B----4-:R-:W-:Y:S01]  /*3af0*/  HADD2.F32 R27, -RZ, R26.H0_H0 ;  /* 0x2000001aff1b7230 */ /* 0x010fe20000004100 */
[----:B------:R-:W-:-:S04]  /*3b00*/  PRMT R26, RZ, 0x7610, R26 ;  /* 0x00007610ff1a7816 */ /* 0x000fc8000000001a */
[----:B------:R-:W-:-:S04]  /*3b10*/  FMUL R27, R27, R12 ;  /* 0x0000000c1b1b7220 */ /* 0x000fc80000400000 */
[----:B------:R-:W-:-:S05]  /*3b20*/  FFMA R27, R142, R10, R27 ;  /* 0x0000000a8e1b7223 */ /* 0x000fca000000001b */
[----:B------:R-:W-:-:S05]  /*3b30*/  F2FP.SATFINITE.E5M2.F32.PACK_AB_MERGE_C R27, RZ, R27, RZ ;  /* 0x0000001bff1b723e */ /* 0x000fca00048060ff */
[----:B------:R4:W-:Y:S01]  /*3b40*/  @!P3 STG.E.U8 desc[UR18][R16.64+0x1], R27 ;  /* 0x0000011b1000b986 */ /* 0x0009e2000c101112 */
[----:B------:R-:W-:Y:S05]  /*3b50*/  @P4 BRA `(.L_x_47) ;  /* 0x0000000000044947 */ /* 0x000fea0003800000 */
[----:B------:R0:W5:Y:S02]  /*3b60*/  LDG.E.U8 R26, desc[UR18][R4.64+0x8] ;  /* 0x00000812041a7981 */ /* 0x000164000c1e1100 */
.L_x_47:
[----:B------:R-:W-:Y:S05]  /*3b70*/  BSYNC B1 ;  /* 0x0000000000017941 */ /* 0x000fea0003800000 */
.L_x_46:
[----:B-----5:R-:W-:Y:S01]  /*3b80*/  LOP3.LUT R26, R26, 0xff, RZ, 0xc0, !PT ;  /* 0x000000ff1a1a7812 */ /* 0x020fe200078ec0ff */
[----:B------:R-:W-:Y:S01]  /*3b90*/  BSSY B1, `(.L_x_48) ;  /* 0x000000b000017945 */ /* 0x000fe20003800000 */
[----:B------:R-:W-:Y:S02]  /*3ba0*/  ISETP.LT.OR P3, PT, R6, 0xa, !P0 ;  /* 0x0000000a0600780c */ /* 0x000fe40004761670 */
[----:B------:R-:W-:-:S05]  /*3bb0*/  F2FP.F16.E5M2.UNPACK_B R26, R26 ;  /* 0x0000001aff1a723e */ /* 0x000fca00020004ff */
[----:B----4-:R-:W-:-:S05]  /*3bc0*/  HADD2.F32 R27, -RZ, R26.H0_H0 ;  /* 0x2000001aff1b7230 */ /* 0x010fca0000004100 */
[----:B------:R-:W-:-:S04]  /*3bd0*/  FMUL R26, R27, R12 ;  /* 0x0000000c1b1a7220 */ /* 0x000fc80000400000 */
[----:B------:R-:W-:-:S05]  /*3be0*/  FFMA R26, R145, R10, R26 ;  /* 0x0000000a911a7223 */ /* 0x000fca000000001a */
[----:B------:R-:W-:Y:S02]  /*3bf0*/  F2FP.SATFINITE.E5M2.F32.PACK_AB_MERGE_C R27, RZ, R26, RZ ;  /* 0x0000001aff1b723e */ /* 0x000fe400048060ff */
[----:B------:R-:W-:-:S03]  /*3c00*/  PRMT R26, RZ, 0x7610, R26 ;  /* 0x00007610ff1a7816 */ /* 0x000fc6000000001a */
[----:B------:R4:W-:Y:S01]  /*3c10*/  @!P4 STG.E.U8 desc[UR18][R18.64+0x8], R27 ;  /* 0x0000081b1200c986 */ /* 0x0009e2000c101112 */
[----:B------:R-:W-:Y:S05]  /*3c20*/  @P3 BRA `(.L_x_49) ;  /* 0x0000000000043947 */ /* 0x000fea0003800000 */
[----:B------:R0:W5:Y:S02]  /*3c30*/  LDG.E.U8 R26, desc[UR18][R4.64+0x9] ;  /* 0x00000912041a7981 */ /* 0x000164000c1e1100 */
.L_x_49:
[----:B------:R-:W-:Y:S05]  /*3c40*/  BSYNC B1 ;  /* 0x0000000000017941 */ /* 0x000fea0003800000 */
.L_x_48:
        /* <DEDUP_REMOVED lines=12> */
.L_x_51:
[----:B------:R-:W-:Y:S05]  /*3d10*/  BSYNC B1 ;  /* 0x0000000000017941 */ /* 0x000fea0003800000 */
.L_x_50:
        /* <DEDUP_REMOVED lines=12> */
.L_x_53:
[----:B------:R-:W-:Y:S05]  /*3de0*/  BSYNC B1 ;  /* 0x0000000000017941 */ /* 0x000fea0003800000 */
.L_x_52:
        /* <DEDUP_REMOVED lines=12> */
.L_x_55:
[----:B------:R-:W-:Y:S05]  /*3eb0*/  BSYNC B1 ;  /* 0x0000000000017941 */ /* 0x000fea0003800000 */
.L_x_54:
        /* <DEDUP_REMOVED lines=12> */
.L_x_57:
[----:B------:R-:W-:Y:S05]  /*3f80*/  BSYNC B1 ;  /* 0x0000000000017941 */ /* 0x000fea0003800000 */
.L_x_56:
        /* <DEDUP_REMOVED lines=12> */
.L_x_59:
[----:B------:R-:W-:Y:S05]  /*4050*/  BSYNC B1 ;  /* 0x0000000000017941 */ /* 0x000fea0003800000 */
.L_x_58:
        /* <DEDUP_REMOVED lines=12> */
.L_x_61:
[----:B------:R-:W-:Y:S05]  /*4120*/  BSYNC B1 ;  /* 0x0000000000017941 */ /* 0x000fea0003800000 */
.L_x_60:
        /* <DEDUP_REMOVED lines=12> */
.L_x_63:
[----:B------:R-:W-:Y:S05]  /*41f0*/  BSYNC B1 ;  /* 0x0000000000017941 */ /* 0x000fea0003800000 */
.L_x_62:
        /* <DEDUP_REMOVED lines=12> */
.L_x_65:
[----:B------:R-:W-:Y:S05]  /*42c0*/  BSYNC B1 ;  /* 0x0000000000017941 */ /* 0x000fea0003800000 */
.L_x_64:
        /* <DEDUP_REMOVED lines=12> */
.L_x_67:
[----:B------:R-:W-:Y:S05]  /*4390*/  BSYNC B1 ;  /* 0x0000000000017941 */ /* 0x000fea0003800000 */
.L_x_66:
        /* <DEDUP_REMOVED lines=12> */
.L_x_69:
[----:B------:R-:W-:Y:S05]  /*4460*/  BSYNC B1 ;  /* 0x0000000000017941 */ /* 0x000fea0003800000 */
.L_x_68:
        /* <DEDUP_REMOVED lines=12> */
.L_x_71:
[----:B------:R-:W-:Y:S05]  /*4530*/  BSYNC B1 ;  /* 0x0000000000017941 */ /* 0x000fea0003800000 */
.L_x_70:
        /* <DEDUP_REMOVED lines=12> */
.L_x_73:
[----:B------:R-:W-:Y:S05]  /*4600*/  BSYNC B1 ;  /* 0x0000000000017941 */ /* 0x000fea0003800000 */
.L_x_72:
        /* <DEDUP_REMOVED lines=12> */
.L_x_75:
[----:B------:R-:W-:Y:S05]  /*46d0*/  BSYNC B1 ;  /* 0x0000000000017941 */ /* 0x000fea0003800000 */
.L_x_74:
        /* <DEDUP_REMOVED lines=12> */
.L_x_77:
[----:B------:R-:W-:Y:S05]  /*47a0*/  BSYNC B1 ;  /* 0x0000000000017941 */ /* 0x000fea0003800000 */
.L_x_76:
        /* <DEDUP_REMOVED lines=12> */
.L_x_79:
[----:B------:R-:W-:Y:S05]  /*4870*/  BSYNC B1 ;  /* 0x0000000000017941 */ /* 0x000fea0003800000 */
.L_x_78:
        /* <DEDUP_REMOVED lines=12> */
.L_x_81:
[----:B------:R-:W-:Y:S05]  /*4940*/  BSYNC B1 ;  /* 0x0000000000017941 */ /* 0x000fea0003800000 */
.L_x_80:
        /* <DEDUP_REMOVED lines=12> */
.L_x_83:
[----:B------:R-:W-:Y:S05]  /*4a10*/  BSYNC B1 ;  /* 0x0000000000017941 */ /* 0x000fea0003800000 */
.L_x_82:
        /* <DEDUP_REMOVED lines=12> */
.L_x_85:
[----:B------:R-:W-:Y:S05]  /*4ae0*/  BSYNC B1 ;  /* 0x0000000000017941 */ /* 0x000fea0003800000 */
.L_x_84:
        /* <DEDUP_REMOVED lines=12> */
.L_x_87:
[----:B------:R-:W-:Y:S05]  /*4bb0*/  BSYNC B1 ;  /* 0x0000000000017941 */ /* 0x000fea0003800000 */
.L_x_86:
        /* <DEDUP_REMOVED lines=12> */
.L_x_89:
[----:B------:R-:W-:Y:S05]  /*4c80*/  BSYNC B1 ;  /* 0x0000000000017941 */ /* 0x000fea0003800000 */
.L_x_88:
        /* <DEDUP_REMOVED lines=12> */
.L_x_91:
[----:B------:R-:W-:Y:S05]  /*4d50*/  BSYNC B1 ;  /* 0x0000000000017941 */ /* 0x000fea0003800000 */
.L_x_90:
        /* <DEDUP_REMOVED lines=12> */
.L_x_93:
[----:B------:R-:W-:Y:S05]  /*4e20*/  BSYNC B1 ;  /* 0x0000000000017941 */ /* 0x000fea0003800000 */
.L_x_92:
        /* <DEDUP_REMOVED lines=12> */
.L_x_95:
[----:B------:R-:W-:Y:S05]  /*4ef0*/  BSYNC B1 ;  /* 0x0000000000017941 */ /* 0x000fea0003800000 */
.L_x_94:
        /* <DEDUP_REMOVED lines=12> */
.L_x_97:
[----:B------:R-:W-:Y:S05]  /*4fc0*/  BSYNC B1 ;  /* 0x0000000000017941 */ /* 0x000fea0003800000 */
.L_x_96:
        /* <DEDUP_REMOVED lines=12> */
.L_x_99:
[----:B------:R-:W-:Y:S05]  /*5090*/  BSYNC B1 ;  /* 0x0000000000017941 */ /* 0x000fea0003800000 */
.L_x_98:
        /* <DEDUP_REMOVED lines=12> */
.L_x_101:
[----:B------:R-:W-:Y:S05]  /*5160*/  BSYNC B1 ;  /* 0x0000000000017941 */ /* 0x000fea0003800000 */
.L_x_100:
        /* <DEDUP_REMOVED lines=12> */
.L_x_103:
[----:B------:R-:W-:Y:S05]  /*5230*/  BSYNC B1 ;  /* 0x0000000000017941 */ /* 0x000fea0003800000 */
.L_x_102:
        /* <DEDUP_REMOVED lines=12> */
.L_x_105:
[----:B------:R-:W-:Y:S05]  /*5300*/  BSYNC B1 ;  /* 0x0000000000017941 */ /* 0x000fea0003800000 */
.L_x_104:
        /* <DEDUP_REMOVED lines=12> */
.L_x_107:
[----:B------:R-:W-:Y:S05]  /*53d0*/  BSYNC B1 ;  /* 0x0000000000017941 */ /* 0x000fea0003800000 */
.L_x_106:
        /* <DEDUP_REMOVED lines=12> */
.L_x_109:
[----:B------:R-:W-:Y:S05]  /*54a0*/  BSYNC B1 ;  /* 0x0000000000017941 */ /* 0x000fea0003800000 */
.L_x_108:
        /* <DEDUP_REMOVED lines=12> */
.L_x_111:
[----:B------:R-:W-:Y:S05]  /*5570*/  BSYNC B1 ;  /* 0x0000000000017941 */ /* 0x000fea0003800000 */
.L_x_110:
        /* <DEDUP_REMOVED lines=12> */
.L_x_113:
[----:B------:R-:W-:Y:S05]  /*5640*/  BSYNC B1 ;  /* 0x0000000000017941 */ /* 0x000fea0003800000 */
.L_x_112:
        /* <DEDUP_REMOVED lines=12> */
.L_x_115:
[----:B------:R-:W-:Y:S05]  /*5710*/  BSYNC B1 ;  /* 0x0000000000017941 */ /* 0x000fea0003800000 */
.L_x_114:
        /* <DEDUP_REMOVED lines=12> */
.L_x_117:
[----:B------:R-:W-:Y:S05]  /*57e0*/  BSYNC B1 ;  /* 0x0000000000017941 */ /* 0x000fea0003800000 */
.L_x_116:
        /* <DEDUP_REMOVED lines=12> */
.L_x_119:
[----:B------:R-:W-:Y:S05]  /*58b0*/  BSYNC B1 ;  /* 0x0000000000017941 */ /* 0x000fea0003800000 */
.L_x_118:
        /* <DEDUP_REMOVED lines=12> */
.L_x_121:
[----:B------:R-:W-:Y:S05]  /*5980*/  BSYNC B1 ;  /* 0x0000000000017941 */ /* 0x000fea0003800000 */
.L_x_120:
        /* <DEDUP_REMOVED lines=12> */
.L_x_123:
[----:B------:R-:W-:Y:S05]  /*5a50*/  BSYNC B1 ;  /* 0x0000000000017941 */ /* 0x000fea0003800000 */
.L_x_122:
        /* <DEDUP_REMOVED lines=12> */
.L_x_125:
[----:B------:R-:W-:Y:S05]  /*5b20*/  BSYNC B1 ;  /* 0x0000000000017941 */ /* 0x000fea0003800000 */
.L_x_124:
        /* <DEDUP_REMOVED lines=12> */
.L_x_127:
[----:B------:R-:W-:Y:S05]  /*5bf0*/  BSYNC B1 ;  /* 0x0000000000017941 */ /* 0x000fea0003800000 */
.L_x_126:
        /* <DEDUP_REMOVED lines=12> */
.L_x_129:
[----:B------:R-:W-:Y:S05]  /*5cc0*/  BSYNC B1 ;  /* 0x0000000000017941 */ /* 0x000fea0003800000 */
.L_x_128:
        /* <DEDUP_REMOVED lines=12> */
.L_x_131:
[----:B------:R-:W-:Y:S05]  /*5d90*/  BSYNC B1 ;  /* 0x0000000000017941 */ /* 0x000fea0003800000 */
.L_x_130:
        /* <DEDUP_REMOVED lines=12> */
.L_x_133:
[----:B------:R-:W-:Y:S05]  /*5e60*/  BSYNC B1 ;  /* 0x0000000000017941 */ /* 0x000fea0003800000 */
.L_x_132:
        /* <DEDUP_REMOVED lines=12> */
.L_x_135:
[----:B------:R-:W-:Y:S05]  /*5f30*/  BSYNC B1 ;  /* 0x0000000000017941 */ /* 0x000fea0003800000 */
.L_x_134:
        /* <DEDUP_REMOVED lines=12> */
.L_x_137:
[----:B------:R-:W-:Y:S05]  /*6000*/  BSYNC B1 ;  /* 0x0000000000017941 */ /* 0x000fea0003800000 */
.L_x_136:
        /* <DEDUP_REMOVED lines=12> */
.L_x_139:
[----:B------:R-:W-:Y:S05]  /*60d0*/  BSYNC B1 ;  /* 0x0000000000017941 */ /* 0x000fea0003800000 */
.L_x_138:
        /* <DEDUP_REMOVED lines=12> */
.L_x_141:
[----:B------:R-:W-:Y:S05]  /*61a0*/  BSYNC B1 ;  /* 0x0000000000017941 */ /* 0x000fea0003800000 */
.L_x_140:
        /* <DEDUP_REMOVED lines=12> */
.L_x_143:
[----:B------:R-:W-:Y:S05]  /*6270*/  BSYNC B1 ;  /* 0x0000000000017941 */ /* 0x000fea0003800000 */
.L_x_142:
        /* <DEDUP_REMOVED lines=12> */
.L_x_145:
[----:B------:R-:W-:Y:S05]  /*6340*/  BSYNC B1 ;  /* 0x0000000000017941 */ /* 0x000fea0003800000 */
.L_x_144:
        /* <DEDUP_REMOVED lines=12> */
.L_x_147:
[----:B------:R-:W-:Y:S05]  /*6410*/  BSYNC B1 ;  /* 0x0000000000017941 */ /* 0x000fea0003800000 */
.L_x_146:
        /* <DEDUP_REMOVED lines=12> */
.L_x_149:
[----:B------:R-:W-:Y:S05]  /*64e0*/  BSYNC B1 ;  /* 0x0000000000017941 */ /* 0x000fea0003800000 */
.L_x_148:
        /* <DEDUP_REMOVED lines=12> */
.L_x_151:
[----:B------:R-:W-:Y:S05]  /*65b0*/  BSYNC B1 ;  /* 0x0000000000017941 */ /* 0x000fea0003800000 */
.L_x_150:
        /* <DEDUP_REMOVED lines=12> */
.L_x_153:
[----:B------:R-:W-:Y:S05]  /*6680*/  BSYNC B1 ;  /* 0x0000000000017941 */ /* 0x000fea0003800000 */
.L_x_152:
        /* <DEDUP_REMOVED lines=12> */
.L_x_155:
[----:B------:R-:W-:Y:S05]  /*6750*/  BSYNC B1 ;  /* 0x0000000000017941 */ /* 0x000fea0003800000 */
.L_x_154:
        /* <DEDUP_REMOVED lines=12> */
.L_x_157:
[----:B------:R-:W-:Y:S05]  /*6820*/  BSYNC B1 ;  /* 0x0000000000017941 */ /* 0x000fea0003800000 */
.L_x_156:
        /* <DEDUP_REMOVED lines=12> */
.L_x_159:
[----:B------:R-:W-:Y:S05]  /*68f0*/  BSYNC B1 ;  /* 0x0000000000017941 */ /* 0x000fea0003800000 */
.L_x_158:
[----:B-----5:R-:W-:Y:S01]  /*6900*/  LOP3.LUT R26, R26, 0xff, RZ, 0xc0, !PT ;  /* 0x000000ff1a1a7812 */ /* 0x020fe200078ec0ff */
[----:B------:R-:W-:Y:S01]  /*6910*/  BSSY B1, `(.L_x_160) ;  /* 0x000000b000017945 */ /* 0x000fe20003800000 */
[----:B------:R-:W-:Y:S02]  /*6920*/  ISETP.LT.OR P0, PT, R6, 0x7a, !P0 ;  /* 0x0000007a0600780c */ /* 0x000fe40004701670 */
[----:B------:R-:W-:-:S05]  /*6930*/  F2FP.F16.E5M2.UNPACK_B R26, R26 ;  /* 0x0000001aff1a723e */ /* 0x000fca00020004ff */
[----:B----4-:R-:W-:-:S05]  /*6940*/  HADD2.F32 R27, -RZ, R26.H0_H0 ;  /* 0x2000001aff1b7230 */ /* 0x010fca0000004100 */
[----:B------:R-:W-:-:S04]  /*6950*/  FMUL R26, R27, R12 ;  /* 0x0000000c1b1a7220 */ /* 0x000fc80000400000 */
[----:B------:R-:W-:Y:S01]  /*6960*/  FFMA R26, R21, R10, R26 ;  /* 0x0000000a151a7223 */ /* 0x000fe2000000001a */
[----:B------:R-:W-:-:S04]  /*6970*/  PRMT R21, RZ, 0x7610, R21 ;  /* 0x00007610ff157816 */ /* 0x000fc80000000015 */
[----:B------:R-:W-:-:S05]  /*6980*/  F2FP.SATFINITE.E5M2.F32.PACK_AB_MERGE_C R27, RZ, R26, RZ ;  /* 0x0000001aff1b723e */ /* 0x000fca00048060ff */
[----:B------:R4:W-:Y:S01]  /*6990*/  @!P4 STG.E.U8 desc[UR18][R18.64+0x78], R27 ;  /* 0x0000781b1200c986 */ /* 0x0009e2000c101112 */
[----:B------:R-:W-:Y:S05]  /*69a0*/  @P0 BRA `(.L_x_161) ;  /* 0x0000000000040947 */ /* 0x000fea0003800000 */
[----:B------:R0:W5:Y:S02]  /*69b0*/  LDG.E.U8 R21, desc[UR18][R4.64+0x79] ;  /* 0x0000791204157981 */ /* 0x000164000c1e1100 */
.L_x_161:
[----:B------:R-:W-:Y:S05]  /*69c0*/  BSYNC B1 ;  /* 0x0000000000017941 */ /* 0x000fea0003800000 */
.L_x_160:
[----:B-----5:R-:W-:Y:S01]  /*69d0*/  LOP3.LUT R21, R21, 0xff, RZ, 0xc0, !PT ;  /* 0x000000ff15157812 */ /* 0x020fe200078ec0ff */
[----:B------:R-:W-:Y:S01]  /*69e0*/  BSSY B1, `(.L_x_162) ;  /* 0x000000b000017945 */ /* 0x000fe20003800000 */
[----:B------:R-:W-:Y:S02]  /*69f0*/  ISETP.LT.OR P3, PT, R6, 0x79, !P1 ;  /* 0x000000790600780c */ /* 0x000fe40004f61670 */
[----:B------:R-:W-:Y:S02]  /*6a00*/  F2FP.F16.E5M2.UNPACK_B R21, R21 ;  /* 0x00000015ff15723e */ /* 0x000fe400020004ff */
[----:B0-2---:R-:W-:-:S03]  /*6a10*/  PRMT R4, RZ, 0x7610, R4 ;  /* 0x00007610ff047816 */ /* 0x005fc60000000004 */
[----:B------:R-:W-:-:S05]  /*6a20*/  HADD2.F32 R21, -RZ, R21.H0_H0 ;  /* 0x20000015ff157230 */ /* 0x000fca0000004100 */
[----:B------:R-:W-:-:S04]  /*6a30*/  FMUL R21, R21, R12 ;  /* 0x0000000c15157220 */ /* 0x000fc80000400000 */
[----:B------:R-:W-:-:S05]  /*6a40*/  FFMA R21, R20, R10, R21 ;  /* 0x0000000a14157223 */ /* 0x000fca0000000015 */
[----:B------:R-:W-:-:S05]  /*6a50*/  F2FP.SATFINITE.E5M2.F32.PACK_AB_MERGE_C R21, RZ, R21, RZ ;  /* 0x00000015ff15723e */ /* 0x000fca00048060ff */
[----:B------:R0:W-:Y:S01]  /*6a60*/  @!P0 STG.E.U8 desc[UR18][R18.64+0x79], R21 ;  /* 0x0000791512008986 */ /* 0x0001e2000c101112 */
[----:B------:R-:W-:Y:S05]  /*6a70*/  @P3 BRA `(.L_x_163) ;  /* 0x0000000000043947 */ /* 0x000fea0003800000 */
[----:B------:R2:W5:Y:S02]  /*6a80*/  LDG.E.U8 R4, desc[UR18][R24.64+0x78] ;  /* 0x0000781218047981 */ /* 0x000564000c1e1100 */
.L_x_163:
[----:B------:R-:W-:Y:S05]  /*6a90*/  BSYNC B1 ;  /* 0x0000000000017941 */ /* 0x000fea0003800000 */
.L_x_162:
        /* <DEDUP_REMOVED lines=12> */
.L_x_165:
[----:B------:R-:W-:Y:S05]  /*6b60*/  BSYNC B1 ;  /* 0x0000000000017941 */ /* 0x000fea0003800000 */
.L_x_164:
[----:B------:R-:W-:Y:S05]  /*6b70*/  @P1 BRA `(.L_x_166) ;  /* 0x0000001000281947 */ /* 0x000fea0003800000 */
[----:B-----5:R-:W-:-:S04]  /*6b80*/  LOP3.LUT R4, R4, 0xff, RZ, 0xc0, !PT ;  /* 0x000000ff04047812 */ /* 0x020fc800078ec0ff */
[----:B------:R-:W-:-:S05]  /*6b90*/  F2FP.F16.E5M2.UNPACK_B R4, R4 ;  /* 0x00000004ff04723e */ /* 0x000fca00020004ff */
[----:B0-----:R-:W-:-:S05]  /*6ba0*/  HADD2.F32 R5, -RZ, R4.H0_H0 ;  /* 0x20000004ff057230 */ /* 0x001fca0000004100 */
[----:B------:R-:W-:-:S04]  /*6bb0*/  FMUL R5, R5, R12 ;  /* 0x0000000c05057220 */ /* 0x000fc80000400000 */
[----:B------:R-:W-:-:S05]  /*6bc0*/  FFMA R5, R22, R10, R5 ;  /* 0x0000000a16057223 */ /* 0x000fca0000000005 */
[----:B------:R-:W-:-:S05]  /*6bd0*/  F2FP.SATFINITE.E5M2.F32.PACK_AB_MERGE_C R5, RZ, R5, RZ ;  /* 0x00000005ff05723e */ /* 0x000fca00048060ff */
[----:B------:R0:W-:Y:S01]  /*6be0*/  STG.E.U8 desc[UR18][R16.64+0x79], R5 ;  /* 0x0000790510007986 */ /* 0x0001e2000c101112 */
[----:B------:R-:W-:Y:S05]  /*6bf0*/  BRA `(.L_x_166) ;  /* 0x0000001000087947 */ /* 0x000fea0003800000 */
.L_x_37:
[----:B------:R-:W-:Y:S01]  /*6c00*/  ISETP.GE.AND P1, PT, R30, 0x1, PT ;  /* 0x000000011e00780c */ /* 0x000fe20003f26270 */
[-C--:B------:R-:W-:Y:S01]  /*6c10*/  FMUL R149, R149, R10.reuse ;  /* 0x0000000a95957220 */ /* 0x080fe20000400000 */
[-C--:B------:R-:W-:Y:S01]  /*6c20*/  FMUL R144, R144, R10.reuse ;  /* 0x0000000a90907220 */ /* 0x080fe20000400000 */
[----:B------:R-:W-:Y:S01]  /*6c30*/  ISETP.GE.AND P0, PT, R30, 0x9, PT ;  /* 0x000000091e00780c */ /* 0x000fe20003f06270 */
[-C--:B------:R-:W-:Y:S01]  /*6c40*/  FMUL R147, R147, R10.reuse ;  /* 0x0000000a93937220 */ /* 0x080fe20000400000 */
[----:B------:R-:W-:Y:S01]  /*6c50*/  ISETP.LT.OR P4, PT, R6, 0x1, !P1 ;  /* 0x000000010600780c */ /* 0x000fe20004f81670 */
[-C--:B------:R-:W-:Y:S01]  /*6c60*/  FMUL R142, R142, R10.reuse ;  /* 0x0000000a8e8e7220 */ /* 0x080fe20000400000 */
[----:B------:R-:W-:Y:S01]  /*6c70*/  ISETP.LT.OR P5, PT, R6, 0x2, !P1 ;  /* 0x000000020600780c */ /* 0x000fe20004fa1670 */
[-C--:B------:R-:W-:Y:S01]  /*6c80*/  FMUL R145, R145, R10.reuse ;  /* 0x0000000a91917220 */ /* 0x080fe20000400000 */
[----:B------:R-:W-:Y:S01]  /*6c90*/  F2FP.SATFINITE.E5M2.F32.PACK_AB_MERGE_C R149, RZ, R149, RZ ;  /* 0x00000095ff95723e */ /* 0x000fe200048060ff */
[----:B------:R-:W-:Y:S01]  /*6ca0*/  FMUL R140, R140, R10 ;  /* 0x0000000a8c8c7220 */ /* 0x000fe20000400000 */
[----:B------:R-:W-:Y:S01]  /*6cb0*/  F2FP.SATFINITE.E5M2.F32.PACK_AB_MERGE_C R5, RZ, R144, RZ ;  /* 0x00000090ff05723e */ /* 0x000fe200048060ff */
[-C--:B------:R-:W-:Y:S01]  /*6cc0*/  FMUL R143, R143, R10.reuse ;  /* 0x0000000a8f8f7220 */ /* 0x080fe20000400000 */
[----:B------:R-:W-:Y:S01]  /*6cd0*/  ISETP.LT.OR P3, PT, R6, 0x1, !P0 ;  /* 0x000000010600780c */ /* 0x000fe20004761670 */
[-C--:B------:R-:W-:Y:S01]  /*6ce0*/  FMUL R138, R138, R10.reuse ;  /* 0x0000000a8a8a7220 */ /* 0x080fe20000400000 */
[C---:B------:R-:W-:Y:S01]  /*6cf0*/  ISETP.LT.OR P6, PT, R6.reuse, 0xa, !P1 ;  /* 0x0000000a0600780c */ /* 0x040fe20004fc1670 */
[-C--:B------:R-:W-:Y:S01]  /*6d00*/  FMUL R141, R141, R10.reuse ;  /* 0x0000000a8d8d7220 */ /* 0x080fe20000400000 */
[----:B------:R-:W-:Y:S01]  /*6d10*/  F2FP.SATFINITE.E5M2.F32.PACK_AB_MERGE_C R147, RZ, R147, RZ ;  /* 0x00000093ff93723e */ /* 0x000fe200048060ff */
[----:B------:R-:W-:Y:S01]  /*6d20*/  @!P4 STG.E.U8 desc[UR18][R18.64], R149 ;  /* 0x000000951200c986 */ /* 0x000fe2000c101112 */
[----:B------:R-:W-:Y:S01]  /*6d30*/  ISETP.LT.OR P4, PT, R6, 0x2, !P0 ;  /* 0x000000020600780c */ /* 0x000fe20004781670 */
[----:B------:R-:W-:Y:S01]  /*6d40*/  FMUL R136, R136, R10 ;  /* 0x0000000a88887220 */ /* 0x000fe20000400000 */
[----:B------:R-:W-:Y:S01]  /*6d50*/  F2FP.SATFINITE.E5M2.F32.PACK_AB_MERGE_C R25, RZ, R142, RZ ;  /* 0x0000008eff19723e */ /* 0x000fe200048060ff */
[----:B------:R0:W-:Y:S01]  /*6d60*/  @!P5 STG.E.U8 desc[UR18][R18.64+0x1], R5 ;  /* 0x000001051200d986 */ /* 0x0001e2000c101112 */
[C---:B------:R-:W-:Y:S01]  /*6d70*/  ISETP.LT.OR P5, PT, R6.reuse, 0x9, !P1 ;  /* 0x000000090600780c */ /* 0x040fe20004fa1670 */
[-C--:B------:R-:W-:Y:S01]  /*6d80*/  FMUL R139, R139, R10.reuse ;  /* 0x0000000a8b8b7220 */ /* 0x080fe20000400000 */
[----:B------:R-:W-:Y:S01]  /*6d90*/  F2FP.SATFINITE.E5M2.F32.PACK_AB_MERGE_C R145, RZ, R145, RZ ;  /* 0x00000091ff91723e */ /* 0x000fe200048060ff */
[----:B------:R-:W-:Y:S01]  /*6da0*/  @!P3 STG.E.U8 desc[UR18][R16.64], R147 ;  /* 0x000000931000b986 */ /* 0x000fe2000c101112 */
[----:B------:R-:W-:Y:S01]  /*6db0*/  ISETP.LT.OR P3, PT, R6, 0x9, !P0 ;  /* 0x000000090600780c */ /* 0x000fe20004761670 */
[-C--:B------:R-:W-:Y:S01]  /*6dc0*/  FMUL R134, R134, R10.reuse ;  /* 0x0000000a86867220 */ /* 0x080fe20000400000 */
[----:B------:R-:W-:Y:S01]  /*6dd0*/  F2FP.SATFINITE.E5M2.F32.PACK_AB_MERGE_C R143, RZ, R143, RZ ;  /* 0x0000008fff8f723e */ /* 0x000fe200048060ff */
[-C--:B------:R-:W-:Y:S01]  /*6de0*/  FMUL R137, R137, R10.reuse ;  /* 0x0000000a89897220 */ /* 0x080fe20000400000 */
[----:B------:R-:W-:Y:S01]  /*6df0*/  F2FP.SATFINITE.E5M2.F32.PACK_AB_MERGE_C R141, RZ, R141, RZ ;  /* 0x0000008dff8d723e */ /* 0x000fe200048060ff */
[----:B------:R1:W-:Y:S01]  /*6e00*/  @!P4 STG.E.U8 desc[UR18][R16.64+0x1], R25 ;  /* 0x000001191000c986 */ /* 0x0003e2000c101112 */
[----:B------:R-:W-:Y:S01]  /*6e10*/  ISETP.LT.OR P4, PT, R6, 0xa, !P0 ;  /* 0x0000000a0600780c */ /* 0x000fe20004781670 */
[----:B------:R-:W-:Y:S01]  /*6e20*/  FMUL R132, R132, R10 ;  /* 0x0000000a84847220 */ /* 0x000fe20000400000 */
[----:B0-----:R-:W-:Y:S01]  /*6e30*/  F2FP.SATFINITE.E5M2.F32.PACK_AB_MERGE_C R5, RZ, R140, RZ ;  /* 0x0000008cff05723e */ /* 0x001fe200048060ff */
[----:B------:R-:W-:Y:S01]  /*6e40*/  @!P5 STG.E.U8 desc[UR18][R18.64+0x8], R145 ;  /* 0x000008911200d986 */ /* 0x000fe2000c101112 */
[C---:B------:R-:W-:Y:S01]  /*6e50*/  ISETP.LT.OR P5, PT, R6.reuse, 0x11, !P1 ;  /* 0x000000110600780c */ /* 0x040fe20004fa1670 */
[-C--:B------:R-:W-:Y:S01]  /*6e60*/  FMUL R135, R135, R10.reuse ;  /* 0x0000000a87877220 */ /* 0x080fe20000400000 */
[----:B------:R-:W-:Y:S01]  /*6e70*/  F2FP.SATFINITE.E5M2.F32.PACK_AB_MERGE_C R139, RZ, R139, RZ ;  /* 0x0000008bff8b723e */ /* 0x000fe200048060ff */
[----:B------:R0:W-:Y:S01]  /*6e80*/  @!P6 STG.E.U8 desc[UR18][R18.64+0x9], R5 ;  /* 0x000009051200e986 */ /* 0x0001e2000c101112 */
[----:B------:R-:W-:Y:S01]  /*6e90*/  ISETP.LT.OR P6, PT, R6, 0x12, !P1 ;  /* 0x000000120600780c */ /* 0x000fe20004fc1670 */
[----:B------:R-:W-:Y:S01]  /*6ea0*/  FMUL R130, R130, R10 ;  /* 0x0000000a82827220 */ /* 0x000fe20000400000 */
[----:B------:R-:W-:Y:S01]  /*6eb0*/  F2FP.SATFINITE.E5M2.F32.PACK_AB_MERGE_C R137, RZ, R137, RZ ;  /* 0x00000089ff89723e */ /* 0x000fe200048060ff */
[----:B------:R-:W-:Y:S01]  /*6ec0*/  @!P3 STG.E.U8 desc[UR18][R16.64+0x8], R143 ;  /* 0x0000088f1000b986 */ /* 0x000fe2000c101112 */
[----:B-1----:R-:W-:Y:S01]  /*6ed0*/  F2FP.SATFINITE.E5M2.F32.PACK_AB_MERGE_C R25, RZ, R138, RZ ;  /* 0x0000008aff19723e */ /* 0x002fe200048060ff */
[-C--:B------:R-:W-:Y:S01]  /*6ee0*/  FMUL R133, R133, R10.reuse ;  /* 0x0000000a85857220 */ /* 0x080fe20000400000 */
[----:B------:R-:W-:Y:S01]  /*6ef0*/  ISETP.LT.OR P3, PT, R6, 0x11, !P0 ;  /* 0x000000110600780c */ /* 0x000fe20004761670 */
[-C--:B------:R-:W-:Y:S01]  /*6f00*/  FMUL R128, R128, R10.reuse ;  /* 0x0000000a80807220 */ /* 0x080fe20000400000 */
[----:B------:R-:W-:Y:S01]  /*6f10*/  F2FP.SATFINITE.E5M2.F32.PACK_AB_MERGE_C R135, RZ, R135, RZ ;  /* 0x00000087ff87723e */ /* 0x000fe200048060ff */
[----:B------:R1:W-:Y:S01]  /*6f20*/  @!P4 STG.E.U8 desc[UR18][R16.64+0x9], R25 ;  /* 0x000009191000c986 */ /* 0x0003e2000c101112 */
[C---:B------:R-:W-:Y:S01]  /*6f30*/  ISETP.LT.OR P4, PT, R6.reuse, 0x12, !P0 ;  /* 0x000000120600780c */ /* 0x040fe20004781670 */
[----:B------:R-:W-:Y:S01]  /*6f40*/  FMUL R131, R131, R10 ;  /* 0x0000000a83837220 */ /* 0x000fe20000400000 */
[----:B0-----:R-:W-:Y:S01]  /*6f50*/  F2FP.SATFINITE.E5M2.F32.PACK_AB_MERGE_C R5, RZ, R136, RZ ;  /* 0x00000088ff05723e */ /* 0x001fe200048060ff */
[----:B------:R-:W-:Y:S01]  /*6f60*/  @!P5 STG.E.U8 desc[UR18][R18.64+0x10], R141 ;  /* 0x0000108d1200d986 */ /* 0x000fe2000c101112 */
[----:B------:R-:W-:Y:S01]  /*6f70*/  ISETP.LT.OR P5, PT, R6, 0x19, !P1 ;  /* 0x000000190600780c */ /* 0x000fe20004fa1670 */
[-C--:B------:R-:W-:Y:S01]  /*6f80*/  FMUL R126, R126, R10.reuse ;  /* 0x0000000a7e7e7220 */ /* 0x080fe20000400000 */
[----:B------:R-:W-:Y:S01]  /*6f90*/  F2FP.SATFINITE.E5M2.F32.PACK_AB_MERGE_C R133, RZ, R133, RZ ;  /* 0x00000085ff85723e */ /* 0x000fe200048060ff */
[----:B------:R0:W-:Y:S01]  /*6fa0*/  @!P6 STG.E.U8 desc[UR18][R18.64+0x11], R5 ;  /* 0x000011051200e986 */ /* 0x0001e2000c101112 */
[----:B------:R-:W-:Y:S01]  /*6fb0*/  ISETP.LT.OR P6, PT, R6, 0x1a, !P1 ;  /* 0x0000001a0600780c */ /* 0x000fe20004fc1670 */
[-C--:B------:R-:W-:Y:S01]  /*6fc0*/  FMUL R129, R129, R10.reuse ;  /* 0x0000000a81817220 */ /* 0x080fe20000400000 */
[----:B------:R-:W-:Y:S01]  /*6fd0*/  FMUL R124, R124, R10 ;  /* 0x0000000a7c7c7220 */ /* 0x000fe20000400000 */
[----:B-1----:R-:W-:Y:S01]  /*6fe0*/  F2FP.SATFINITE.E5M2.F32.PACK_AB_MERGE_C R25, RZ, R134, RZ ;  /* 0x00000086ff19723e */ /* 0x002fe200048060ff */
[----:B------:R-:W-:Y:S01]  /*6ff0*/  @!P3 STG.E.U8 desc[UR18][R16.64+0x10], R139 ;  /* 0x0000108b1000b986 */ /* 0x000fe2000c101112 */
[C---:B------:R-:W-:Y:S01]  /*7000*/  ISETP.LT.OR P3, PT, R6.reuse, 0x19, !P0 ;  /* 0x000000190600780c */ /* 0x040fe20004761670 */
        /* <DEDUP_REMOVED lines=37> */
[-C--:B------:R-:W-:Y:S01]  /*7260*/  FMUL R112, R112, R10.reuse ;  /* 0x0000000a70707220 */ /* 0x080fe20000400000 */
        /* <DEDUP_REMOVED lines=81> */
[C---:B------:R-:W-:Y:S01]  /*7780*/  ISETP.LT.OR P6, PT, R6.reuse, 0x52, !P1 ;  /* 0x000000520600780c */ /* 0x040fe20004fc1670 */
        /* <DEDUP_REMOVED lines=22> */
[----:B------:R-:W-:-:S02]  /*78f0*/  ISETP.LT.OR P3, PT, R6, 0x59, !P0 ;  /* 0x000000590600780c */ /* 0x000fc40004761670 */
[----:B------:R-:W-:Y:S01]  /*7900*/  F2FP.SATFINITE.E5M2.F32.PACK_AB_MERGE_C R91, RZ, R91, RZ ;  /* 0x0000005bff5b723e */ /* 0x000fe200048060ff */
[----:B------:R1:W-:Y:S01]  /*7910*/  @!P4 STG.E.U8 desc[UR18][R16.64+0x51], R25 ;  /* 0x000051191000c986 */ /* 0x0003e2000c101112 */
[C---:B------:R-:W-:Y:S02]  /*7920*/  ISETP.LT.OR P4, PT, R6.reuse, 0x5a, !P0 ;  /* 0x0000005a0600780c */ /* 0x040fe40004781670 */
[----:B0-----:R-:W-:Y:S01]  /*7930*/  F2FP.SATFINITE.E5M2.F32.PACK_AB_MERGE_C R5, RZ, R100, RZ ;  /* 0x00000064ff05723e */ /* 0x001fe200048060ff */
[----:B------:R-:W-:Y:S01]  /*7940*/  @!P5 STG.E.U8 desc[UR18][R18.64+0x58], R105 ;  /* 0x000058691200d986 */ /* 0x000fe2000c101112 */
[C---:B------:R-:W-:Y:S02]  /*7950*/  ISETP.LT.OR P5, PT, R6.reuse, 0x61, !P1 ;  /* 0x000000610600780c */ /* 0x040fe40004fa1670 */
[----:B------:R-:W-:Y:S01]  /*7960*/  F2FP.SATFINITE.E5M2.F32.PACK_AB_MERGE_C R21, RZ, R21, RZ ;  /* 0x00000015ff15723e */ /* 0x000fe200048060ff */
[----:B------:R0:W-:Y:S01]  /*7970*/  @!P6 STG.E.U8 desc[UR18][R18.64+0x59], R5 ;  /* 0x000059051200e986 */ /* 0x0001e2000c101112 */
[----:B------:R-:W-:-:S02]  /*7980*/  ISETP.LT.OR P6, PT, R6, 0x62, !P1 ;  /* 0x000000620600780c */ /* 0x000fc40004fc1670 */
[----:B------:R-:W-:Y:S01]  /*7990*/  F2FP.SATFINITE.E5M2.F32.PACK_AB_MERGE_C R23, RZ, R23, RZ ;  /* 0x00000017ff17723e */ /* 0x000fe200048060ff */
[----:B------:R-:W-:Y:S01]  /*79a0*/  @!P3 STG.E.U8 desc[UR18][R16.64+0x58], R103 ;  /* 0x000058671000b986 */ /* 0x000fe2000c101112 */
[----:B-1----:R-:W-:Y:S02]  /*79b0*/  F2FP.SATFINITE.E5M2.F32.PACK_AB_MERGE_C R25, RZ, R98, RZ ;  /* 0x00000062ff19723e */ /* 0x002fe400048060ff */
[C---:B------:R-:W-:Y:S02]  /*79c0*/  ISETP.LT.OR P3, PT, R6.reuse, 0x61, !P0 ;  /* 0x000000610600780c */ /* 0x040fe40004761670 */
[----:B------:R-:W-:Y:S01]  /*79d0*/  F2FP.SATFINITE.E5M2.F32.PACK_AB_MERGE_C R27, RZ, R22, RZ ;  /* 0x00000016ff1b723e */ /* 0x000fe200048060ff */
[----:B------:R1:W-:Y:S01]  /*79e0*/  @!P4 STG.E.U8 desc[UR18][R16.64+0x59], R25 ;  /* 0x000059191000c986 */ /* 0x0003e2000c101112 */
[C---:B------:R-:W-:Y:S02]  /*79f0*/  ISETP.LT.OR P4, PT, R6.reuse, 0x62, !P0 ;  /* 0x000000620600780c */ /* 0x040fe40004781670 */
[----:B0-----:R-:W-:Y:S01]  /*7a00*/  F2FP.SATFINITE.E5M2.F32.PACK_AB_MERGE_C R5, RZ, R96, RZ ;  /* 0x00000060ff05723e */ /* 0x001fe200048060ff */
[----:B------:R-:W-:Y:S01]  /*7a10*/  @!P5 STG.E.U8 desc[UR18][R18.64+0x60], R101 ;  /* 0x000060651200d986 */ /* 0x000fe2000c101112 */
[----:B------:R-:W-:-:S03]  /*7a20*/  ISETP.LT.OR P5, PT, R6, 0x69, !P1 ;  /* 0x000000690600780c */ /* 0x000fc60004fa1670 */
[----:B------:R0:W-:Y:S01]  /*7a30*/  @!P6 STG.E.U8 desc[UR18][R18.64+0x61], R5 ;  /* 0x000061051200e986 */ /* 0x0001e2000c101112 */
[C---:B------:R-:W-:Y:S02]  /*7a40*/  ISETP.LT.OR P6, PT, R6.reuse, 0x6a, !P1 ;  /* 0x0000006a0600780c */ /* 0x040fe40004fc1670 */
[----:B-1----:R-:W-:Y:S01]  /*7a50*/  F2FP.SATFINITE.E5M2.F32.PACK_AB_MERGE_C R25, RZ, R94, RZ ;  /* 0x0000005eff19723e */ /* 0x002fe200048060ff */
[----:B------:R-:W-:Y:S01]  /*7a60*/  @!P3 STG.E.U8 desc[UR18][R16.64+0x60], R99 ;  /* 0x000060631000b986 */ /* 0x000fe2000c101112 */
[----:B------:R-:W-:-:S03]  /*7a70*/  ISETP.LT.OR P3, PT, R6, 0x69, !P0 ;  /* 0x000000690600780c */ /* 0x000fc60004761670 */
        /* <DEDUP_REMOVED lines=12> */
[C---:B------:R-:W-:Y:S01]  /*7b40*/  ISETP.LT.OR P1, PT, R6.reuse, 0x7a, !P1 ;  /* 0x0000007a0600780c */ /* 0x040fe20004f21670 */
[----:B------:R2:W-:Y:S01]  /*7b50*/  @!P5 STG.E.U8 desc[UR18][R18.64+0x70], R93 ;  /* 0x0000705d1200d986 */ /* 0x0005e2000c101112 */
[C---:B------:R-:W-:Y:S02]  /*7b60*/  ISETP.LT.OR P5, PT, R6.reuse, 0x72, !P0 ;  /* 0x000000720600780c */ /* 0x040fe400047a1670 */
[----:B0-----:R-:W-:Y:S01]  /*7b70*/  F2FP.SATFINITE.E5M2.F32.PACK_AB_MERGE_C R5, RZ, R88, RZ ;  /* 0x00000058ff05723e */ /* 0x001fe200048060ff */
[----:B------:R2:W-:Y:S01]  /*7b80*/  @!P6 STG.E.U8 desc[UR18][R18.64+0x71], R89 ;  /* 0x000071591200e986 */ /* 0x0005e2000c101112 */
[C---:B------:R-:W-:Y:S02]  /*7b90*/  ISETP.LT.OR P6, PT, R6.reuse, 0x79, !P0 ;  /* 0x000000790600780c */ /* 0x040fe400047c1670 */
[----:B------:R-:W-:Y:S01]  /*7ba0*/  ISETP.LT.OR P0, PT, R6, 0x7a, !P0 ;  /* 0x0000007a0600780c */ /* 0x000fe20004701670 */
[----:B------:R2:W-:Y:S01]  /*7bb0*/  @!P3 STG.E.U8 desc[UR18][R16.64+0x70], R91 ;  /* 0x0000705b1000b986 */ /* 0x0005e2000c101112 */
[----:B-1----:R-:W-:-:S05]  /*7bc0*/  F2FP.SATFINITE.E5M2.F32.PACK_AB_MERGE_C R25, RZ, R20, RZ ;  /* 0x00000014ff19723e */ /* 0x002fca00048060ff */
[----:B------:R2:W-:Y:S04]  /*7bd0*/  @!P5 STG.E.U8 desc[UR18][R16.64+0x71], R5 ;  /* 0x000071051000d986 */ /* 0x0005e8000c101112 */
[----:B------:R2:W-:Y:S04]  /*7be0*/  @!P4 STG.E.U8 desc[UR18][R18.64+0x78], R21 ;  /* 0x000078151200c986 */ /* 0x0005e8000c101112 */
[----:B------:R2:W-:Y:S04]  /*7bf0*/  @!P1 STG.E.U8 desc[UR18][R18.64+0x79], R25 ;  /* 0x0000791912009986 */ /* 0x0005e8000c101112 */
[----:B------:R2:W-:Y:S04]  /*7c00*/  @!P6 STG.E.U8 desc[UR18][R16.64+0x78], R23 ;  /* 0x000078171000e986 */ /* 0x0005e8000c101112 */
[----:B------:R2:W-:Y:S02]  /*7c10*/  @!P0 STG.E.U8 desc[UR18][R16.64+0x79], R27 ;  /* 0x0000791b10008986 */ /* 0x0005e4000c101112 */
.L_x_166:
[----:B------:R-:W-:Y:S05]  /*7c20*/  BSYNC B0 ;  /* 0x0000000000007941 */ /* 0x000fea0003800000 */
.L_x_36:
[C---:B------:R-:W-:Y:S01]  /*7c30*/  LEA R2, P0, R8.reuse, R2, 0x1 ;  /* 0x0000000208027211 */ /* 0x040fe200078008ff */
[----:B------:R-:W-:Y:S01]  /*7c40*/  ULDC.64 UR6, c[0x0][0x650] ;  /* 0x0001940000067ab9 */ /* 0x000fe20000000a00 */
[----:B-----5:R-:W-:Y:S01]  /*7c50*/  IMAD.U32 R4, RZ, RZ, UR16 ;  /* 0x00000010ff047e24 */ /* 0x020fe2000f8e00ff */
[----:B0-2---:R-:W-:Y:S01]  /*7c60*/  PRMT R16, RZ, 0x7610, R16 ;  /* 0x00007610ff107816 */ /* 0x005fe20000000010 */
[----:B------:R-:W-:Y:S01]  /*7c70*/  IMAD.MOV.U32 R6, RZ, RZ, -0x1 ;  /* 0xffffffffff067424 */ /* 0x000fe200078e00ff */
[----:B------:R-:W-:Y:S01]  /*7c80*/  LEA.HI.X R3, R8, R3, R0, 0x1, P0 ;  /* 0x0000000308037211 */ /* 0x000fe200000f0c00 */
[----:B------:R0:W-:Y:S01]  /*7c90*/  SYNCS.ARRIVE.TRANS64.A1T0 RZ, [R4+UR22], RZ ;  /* 0x000000ff04ff79a7 */ /* 0x0001e20008100016 */
[----:B------:R-:W-:Y:S01]  /*7ca0*/  ISETP.GE.U32.AND P0, PT, R2, UR6, PT ;  /* 0x0000000602007c0c */ /* 0x000fe2000bf06070 */
[----:B------:R-:W-:-:S03]  /*7cb0*/  IMAD.MOV.U32 R5, RZ, RZ, -0x1 ;  /* 0xffffffffff057424 */ /* 0x000fc600078e00ff */
[----:B------:R-:W-:Y:S01]  /*7cc0*/  ISETP.GE.U32.AND.EX P0, PT, R3, UR7, PT, P0 ;  /* 0x0000000703007c0c */ /* 0x000fe2000bf06100 */
[----:B0-----:R-:W-:-:S12]  /*7cd0*/  IMAD.MOV.U32 R4, RZ, RZ, -0x1 ;  /* 0xffffffffff047424 */ /* 0x001fd800078e00ff */
[----:B------:R-:W-:Y:S05]  /*7ce0*/  @P0 BRA `(.L_x_167) ;  /* 0x0000000400600947 */ /* 0x000fea0003800000 */
[----:B------:R-:W0:Y:S01]  /*7cf0*/  S2R R26, SR_CTAID.X ;  /* 0x00000000001a7919 */ /* 0x000e220000002500 */
[----:B------:R-:W2:Y:S01]  /*7d00*/  LDC.64 R20, c[0x0][0x628] ;  /* 0x00018a00ff147b82 */ /* 0x000ea20000000a00 */
[----:B------:R-:W-:Y:S01]  /*7d10*/  ULDC UR6, c[0x0][0x150] ;  /* 0x0000540000067ab9 */ /* 0x000fe20000000800 */
[----:B-1--4-:R-:W-:Y:S01]  /*7d20*/  IMAD.MOV.U32 R18, RZ, RZ, R2 ;  /* 0x000000ffff127224 */ /* 0x012fe200078e0002 */
[----:B------:R-:W1:Y:S01]  /*7d30*/  S2R R28, SR_CTAID.Y ;  /* 0x00000000001c7919 */ /* 0x000e620000002600 */
[----:B------:R-:W-:-:S04]  /*7d40*/  IMAD.MOV.U32 R19, RZ, RZ, R3 ;  /* 0x000000ffff137224 */ /* 0x000fc800078e0003 */
[----:B------:R-:W4:Y:S08]  /*7d50*/  LDC R29, c[0x0][0x144] ;  /* 0x00005100ff1d7b82 */ /* 0x000f300000000800 */
[----:B------:R-:W1:Y:S08]  /*7d60*/  LDC R6, c[0x0][0x630] ;  /* 0x00018c00ff067b82 */ /* 0x000e700000000800 */
[----:B---3--:R-:W3:Y:S01]  /*7d70*/  LDC.64 R24, c[0x0][0x620] ;  /* 0x00018800ff187b82 */ /* 0x008ee20000000a00 */
[----:B--2---:R-:W-:-:S04]  /*7d80*/  ISETP.NE.U32.AND P0, PT, R20, RZ, PT ;  /* 0x000000ff1400720c */ /* 0x004fc80003f05070 */
[----:B------:R-:W-:Y:S02]  /*7d90*/  ISETP.NE.AND.EX P0, PT, R21, RZ, PT, P0 ;  /* 0x000000ff1500720c */ /* 0x000fe40003f05300 */
[----:B0-----:R-:W-:-:S05]  /*7da0*/  I2FP.F32.U32 R4, R26 ;  /* 0x0000001a00047245 */ /* 0x001fca0000201000 */
[----:B------:R-:W-:-:S04]  /*7db0*/  FMUL R4, R4, UR6 ;  /* 0x0000000604047c20 */ /* 0x000fc80008400000 */
[----:B------:R0:W2:Y:S02]  /*7dc0*/  F2I.U32.TRUNC.NTZ R27, R4 ;  /* 0x00000004001b7305 */ /* 0x0000a4000020f000 */
[----:B-1--4-:R-:W-:Y:S05]  /*7dd0*/  @!P0 BRA `(.L_x_168) ;  /* 0x0000000000288947 */ /* 0x012fea0003800000 */
[----:B------:R-:W1:Y:S02]  /*7de0*/  LDC R5, c[0x0][0x634] ;  /* 0x00018d00ff057b82 */ /* 0x000e640000000800 */
[----:B-1----:R-:W-:-:S05]  /*7df0*/  IADD3 R19, P0, R2, R5, RZ ;  /* 0x0000000502137210 */ /* 0x002fca0007f1e0ff */
[----:B------:R-:W-:-:S04]  /*7e00*/  IMAD.X R23, RZ, RZ, R3, P0 ;  /* 0x000000ffff177224 */ /* 0x000fc800000e0603 */
[----:B0-----:R-:W-:-:S04]  /*7e10*/  IMAD.WIDE.U32 R4, R23, R20, RZ ;  /* 0x0000001417047225 */ /* 0x001fc800078e00ff */
[----:B------:R-:W-:-:S04]  /*7e20*/  IMAD.WIDE.U32 R16, P0, R19, R21, R4 ;  /* 0x0000001513107225 */ /* 0x000fc80007800004 */
[----:B------:R-:W-:-:S04]  /*7e30*/  IMAD.WIDE.U32 R4, R19, R20, RZ ;  /* 0x0000001413047225 */ /* 0x000fc800078e00ff */
[----:B------:R-:W-:Y:S01]  /*7e40*/  IMAD.X R19, RZ, RZ, RZ, P0 ;  /* 0x000000ffff137224 */ /* 0x000fe200000e06ff */
[----:B------:R-:W-:Y:S01]  /*7e50*/  IADD3 RZ, P0, R5, R16, RZ ;  /* 0x0000001005ff7210 */ /* 0x000fe20007f1e0ff */
[----:B------:R-:W-:-:S04]  /*7e60*/  IMAD.MOV.U32 R18, RZ, RZ, R17 ;  /* 0x000000ffff127224 */ /* 0x000fc800078e0011 */
[----:B------:R-:W-:-:S08]  /*7e70*/  IMAD.WIDE.U32.X R18, R23, R21, R18, P0 ;  /* 0x0000001517127225 */ /* 0x000fd000000e0412 */
.L_x_168:
[-CC-:B------:R-:W-:Y:S01]  /*7e80*/  SHF.R.U64 R22, R18, R6.reuse, R19.reuse ;  /* 0x0000000612167219 */ /* 0x180fe20000001213 */
[----:B------:R-:W1:Y:S01]  /*7e90*/  LDC.64 R32, c[0x0][0x640] ;  /* 0x00019000ff207b82 */ /* 0x000e620000000a00 */
[----:B0-----:R-:W-:Y:S01]  /*7ea0*/  SHF.R.U32.HI R4, RZ, R6, R19 ;  /* 0x00000006ff047219 */ /* 0x001fe20000011613 */
[----:B--2---:R-:W-:Y:S01]  /*7eb0*/  IMAD.MOV R27, RZ, RZ, -R27 ;  /* 0x000000ffff1b7224 */ /* 0x004fe200078e0a1b */
[----:B------:R-:W-:Y:S01]  /*7ec0*/  IADD3 R17, P0, RZ, -R22, RZ ;  /* 0x80000016ff117210 */ /* 0x000fe20007f1e0ff */
[----:B------:R-:W-:Y:S01]  /*7ed0*/  ULDC UR6, c[0x0][0x154] ;  /* 0x0000550000067ab9 */ /* 0x000fe20000000800 */
[----:B------:R-:W-:Y:S02]  /*7ee0*/  IMAD.MOV.U32 R19, RZ, RZ, 0x1 ;  /* 0x00000001ff137424 */ /* 0x000fe400078e00ff */
[----:B------:R-:W-:Y:S01]  /*7ef0*/  IMAD R27, R29, R27, R26 ;  /* 0x0000001b1d1b7224 */ /* 0x000fe200078e021a */
[----:B------:R-:W0:Y:S01]  /*7f00*/  LDC R16, c[0x0][0x618] ;  /* 0x00018600ff107b82 */ /* 0x000e220000000800 */
[----:B------:R-:W-:-:S04]  /*7f10*/  IMAD.X R5, RZ, RZ, ~R4, P0 ;  /* 0x000000ffff057224 */ /* 0x000fc800000e0e04 */
[-C--:B---3--:R-:W-:Y:S02]  /*7f20*/  IMAD R6, R5, R24.reuse, RZ ;  /* 0x0000001805067224 */ /* 0x088fe400078e02ff */
[C---:B------:R-:W-:Y:S01]  /*7f30*/  IMAD.WIDE.U32 R4, R17.reuse, R24, R2 ;  /* 0x0000001811047225 */ /* 0x040fe200078e0002 */
[----:B------:R-:W2:Y:S03]  /*7f40*/  LDC R18, c[0x0][0x608] ;  /* 0x00018200ff127b82 */ /* 0x000ea60000000800 */
[----:B------:R-:W-:Y:S01]  /*7f50*/  IMAD R17, R17, R25, R6 ;  /* 0x0000001911117224 */ /* 0x000fe200078e0206 */
[----:B------:R-:W-:-:S03]  /*7f60*/  I2FP.F32.U32 R6, R28 ;  /* 0x0000001c00067245 */ /* 0x000fc60000201000 */
[----:B------:R-:W-:Y:S01]  /*7f70*/  IMAD.IADD R5, R5, 0x1, R17 ;  /* 0x0000000105057824 */ /* 0x000fe200078e0211 */
[----:B------:R-:W3:Y:S01]  /*7f80*/  LDC R30, c[0x0][0x658] ;  /* 0x00019600ff1e7b82 */ /* 0x000ee20000000800 */
[----:B-1----:R-:W-:Y:S01]  /*7f90*/  ISETP.NE.U32.AND P0, PT, R32, RZ, PT ;  /* 0x000000ff2000720c */ /* 0x002fe20003f05070 */
[----:B------:R-:W-:-:S03]  /*7fa0*/  IMAD.MOV.U32 R17, RZ, RZ, -0x1 ;  /* 0xffffffffff117424 */ /* 0x000fc600078e00ff */
[----:B------:R-:W-:-:S03]  /*7fb0*/  ISETP.NE.AND.EX P0, PT, R33, RZ, PT, P0 ;  /* 0x000000ff2100720c */ /* 0x000fc60003f05300 */
[----:B------:R-:W1:Y:S01]  /*7fc0*/  LDC R25, c[0x0][0x148] ;  /* 0x00005200ff197b82 */ /* 0x000e620000000800 */
[-CC-:B0-----:R-:W-:Y:S02]  /*7fd0*/  SHF.R.U64 R20, R4, R16.reuse, R5.reuse ;  /* 0x0000001004147219 */ /* 0x181fe40000001205 */
[----:B------:R-:W-:Y:S01]  /*7fe0*/  SHF.R.U32.HI R5, RZ, R16, R5 ;  /* 0x00000010ff057219 */ /* 0x000fe20000011605 */
[----:B------:R-:W-:-:S04]  /*7ff0*/  FMUL R16, R6, UR6 ;  /* 0x0000000606107c20 */ /* 0x000fc80008400000 */
[----:B------:R-:W0:Y:S01]  /*8000*/  LDC R26, c[0x0][0x600] ;  /* 0x00018000ff1a7b82 */ /* 0x000e220000000800 */
[----:B------:R4:W0:Y:S01]  /*8010*/  F2I.U32.TRUNC.NTZ R23, R16 ;  /* 0x0000001000177305 */ /* 0x000822000020f000 */
[-CC-:B--2---:R-:W-:Y:S02]  /*8020*/  SHF.R.U64 R6, R20, R18.reuse, R5.reuse ;  /* 0x0000001214067219 */ /* 0x184fe40000001205 */
[----:B------:R-:W-:-:S04]  /*8030*/  SHF.R.U32.HI R5, RZ, R18, R5 ;  /* 0x00000012ff057219 */ /* 0x000fc80000011605 */
[----:B------:R-:W2:Y:S01]  /*8040*/  LDC R31, c[0x0][0x648] ;  /* 0x00019200ff1f7b82 */ /* 0x000ea20000000800 */
[-CC-:B---3--:R-:W-:Y:S02]  /*8050*/  SHF.R.U64 R24, R6, R30.reuse, R5.reuse ;  /* 0x0000001e06187219 */ /* 0x188fe40000001205 */
[-C--:B------:R-:W-:Y:S02]  /*8060*/  SHF.L.U32 R17, R17, R30.reuse, RZ ;  /* 0x0000001e11117219 */ /* 0x080fe400000006ff */
[-C--:B------:R-:W-:Y:S01]  /*8070*/  SHF.R.U32.HI R5, RZ, R30.reuse, R5 ;  /* 0x0000001eff057219 */ /* 0x080fe20000011605 */
[----:B------:R-:W-:Y:S01]  /*8080*/  IMAD.MOV.U32 R4, RZ, RZ, R24 ;  /* 0x000000ffff047224 */ /* 0x000fe200078e0018 */
[----:B------:R-:W-:Y:S01]  /*8090*/  SHF.L.U32 R30, R19, R30, RZ ;  /* 0x0000001e131e7219 */ /* 0x000fe200000006ff */
[----:B------:R-:W3:Y:S01]  /*80a0*/  LDC R34, c[0x0][0x638] ;  /* 0x00018e00ff227b82 */ /* 0x000ee20000000800 */
[----:B------:R-:W-:-:S07]  /*80b0*/  LOP3.LUT R29, RZ, R17, RZ, 0x33, !PT ;  /* 0x00000011ff1d7212 */ /* 0x000fce00078e33ff */
[----:B------:R-:W0:Y:S01]  /*80c0*/  LDC R35, c[0x0][0x610] ;  /* 0x00018400ff237b82 */ /* 0x000e220000000800 */
        /* <DEDUP_REMOVED lines=11> */
.L_x_169:
[----:B--2---:R-:W-:Y:S01]  /*8180*/  SHF.R.U64 R4, R4, R31, R5 ;  /* 0x0000001f04047219 */ /* 0x004fe20000001205 */
[----:B0-----:R-:W-:Y:S01]  /*8190*/  VIADD R19, R26, 0xffffffff ;  /* 0xffffffff1a137836 */ /* 0x001fe20000000000 */
[----:B------:R-:W-:Y:S01]  /*81a0*/  LOP3.LUT R17, R6, R29, RZ, 0xc0, !PT ;  /* 0x0000001d06117212 */ /* 0x000fe200078ec0ff */
[----:B------:R-:W-:Y:S02]  /*81b0*/  IMAD.MOV R23, RZ, RZ, -R23 ;  /* 0x000000ffff177224 */ /* 0x000fe400078e0a17 */
[----:B------:R-:W-:Y:S02]  /*81c0*/  IMAD.MOV R5, RZ, RZ, -R4 ;  /* 0x000000ffff057224 */ /* 0x000fe400078e0a04 */
[----:B------:R-:W-:Y:S01]  /*81d0*/  IMAD R6, R30, R4, R17 ;  /* 0x000000041e067224 */ /* 0x000fe200078e0211 */
[----:B------:R-:W-:Y:S01]  /*81e0*/  LOP3.LUT R17, R20, R19, RZ, 0xc0, !PT ;  /* 0x0000001314117212 */ /* 0x000fe200078ec0ff */
[----:B-1----:R-:W-:Y:S02]  /*81f0*/  @P2 IMAD R27, R25, R23, R28 ;  /* 0x00000017191b2224 */ /* 0x002fe400078e021c */
[----:B---3--:R-:W-:-:S02]  /*8200*/  IMAD R4, R5, R34, R24 ;  /* 0x0000002205047224 */ /* 0x008fc400078e0218 */
[----:B------:R-:W-:Y:S02]  /*8210*/  IMAD R6, R6, R35, R27 ;  /* 0x0000002306067224 */ /* 0x000fe400078e021b */
[----:B------:R-:W-:Y:S02]  /*8220*/  IMAD R17, R4, R26, R17 ;  /* 0x0000001a04117224 */ /* 0x000fe400078e0211 */
[----:B------:R-:W-:Y:S02]  /*8230*/  IMAD.MOV.U32 R16, RZ, RZ, 0x1 ;  /* 0x00000001ff107424 */ /* 0x000fe400078e00ff */
[----:B------:R-:W-:Y:S01]  /*8240*/  IMAD.MOV.U32 R4, RZ, RZ, R22 ;  /* 0x000000ffff047224 */ /* 0x000fe200078e0016 */
[----:B------:R-:W-:Y:S02]  /*8250*/  SEL R5, R17, R6, !P2 ;  /* 0x0000000611057207 */ /* 0x000fe40005000000 */
[----:B------:R-:W-:-:S07]  /*8260*/  SEL R6, R6, R17, !P2 ;  /* 0x0000001106067207 */ /* 0x000fce0005000000 */
.L_x_167:
[----:B------:R-:W-:Y:S02]  /*8270*/  LOP3.LUT P0, RZ, R16, 0xff, RZ, 0xc0, !PT ;  /* 0x000000ff10ff7812 */ /* 0x000fe4000780c0ff */
[----:B------:R-:W-:-:S11]  /*8280*/  LOP3.LUT R148, R148, 0x1, RZ, 0x3c, !PT ;  /* 0x0000000194947812 */ /* 0x000fd600078e3cff */
[----:B------:R-:W-:Y:S05]  /*8290*/  @P0 BRA `(.L_x_170) ;  /* 0xffffff94006c0947 */ /* 0x000fea000383ffff */
[----:B------:R-:W-:Y:S05]  /*82a0*/  EXIT ;  /* 0x000000000000794d */ /* 0x000fea0003800000 */
.L_x_14:
[----:B------:R-:W-:-:S08]  /*82b0*/  ISETP.NE.AND P0, PT, R20, RZ, PT ;  /* 0x000000ff1400720c */ /* 0x000fd00003f05270 */
[----:B-----5:R-:W0:-:S00]  /*82c0*/  USETMAXREG.DEALLOC.CTAPOOL 0x28 ;  /* 0x00000028000079c8 */ /* 0x020e0000080e0500 */
[----:B------:R-:W-:Y:S05]  /*82d0*/  @P0 EXIT ;  /* 0x000000000000094d */ /* 0x000fea0003800000 */
[----:B0-----:R-:W-:Y:S01]  /*82e0*/  LOP3.LUT P0, RZ, R16, 0xff, RZ, 0xc0, !PT ;  /* 0x000000ff10ff7812 */ /* 0x001fe2000780c0ff */
[----:B------:R-:W-:Y:S02]  /*82f0*/  IMAD.MOV.U32 R12, RZ, RZ, 0x1 ;  /* 0x00000001ff0c7424 */ /* 0x000fe400078e00ff */
[----:B------:R-:W-:-:S10]  /*8300*/  IMAD.MOV.U32 R15, RZ, RZ, RZ ;  /* 0x000000ffff0f7224 */ /* 0x000fd400078e00ff */
[----:B------:R-:W-:Y:S05]  /*8310*/  @!P0 BRA `(.L_x_171) ;  /* 0x0000000c00108947 */ /* 0x000fea0003800000 */
[----:B------:R-:W-:Y:S01]  /*8320*/  LOP3.LUT P0, RZ, R13, 0x1f, RZ, 0xc0, !PT ;  /* 0x0000001f0dff7812 */ /* 0x000fe2000780c0ff */
[----:B------:R-:W-:Y:S01]  /*8330*/  ULDC UR5, c[0x0][0x658] ;  /* 0x0001960000057ab9 */ /* 0x000fe20000000800 */
[----:B------:R-:W-:Y:S01]  /*8340*/  UMOV UR6, 0xffffffff ;  /* 0xffffffff00067882 */ /* 0x000fe20000000000 */
[----:B------:R-:W-:Y:S01]  /*8350*/  BSSY B0, `(.L_x_171) ;  /* 0x00000c0000007945 */ /* 0x000fe20003800000 */
[----:B------:R-:W-:Y:S01]  /*8360*/  USHF.L.U32 UR6, UR6, UR5, URZ ;  /* 0x0000000506067299 */ /* 0x000fe2000800063f */
[C---:B------:R-:W-:Y:S01]  /*8370*/  ISETP.NE.AND P3, PT, R11.reuse, RZ, PT ;  /* 0x000000ff0b00720c */ /* 0x040fe20003f65270 */
[----:B------:R-:W-:Y:S01]  /*8380*/  IMAD.MOV.U32 R14, RZ, RZ, 0x1 ;  /* 0x00000001ff0e7424 */ /* 0x000fe200078e00ff */
[----:B------:R-:W-:Y:S01]  /*8390*/  ISETP.NE.OR P0, PT, R11, RZ, !P0 ;  /* 0x000000ff0b00720c */ /* 0x000fe20004705670 */
[----:B------:R-:W-:Y:S01]  /*83a0*/  IMAD.MOV.U32 R12, RZ, RZ, 0x1 ;  /* 0x00000001ff0c7424 */ /* 0x000fe200078e00ff */
[----:B------:R-:W-:Y:S01]  /*83b0*/  LOP3.LUT R13, R7, 0x2, RZ, 0xfc, !PT ;  /* 0x00000002070d7812 */ /* 0x000fe200078efcff */
[----:B------:R-:W-:Y:S01]  /*83c0*/  IMAD.MOV.U32 R15, RZ, RZ, RZ ;  /* 0x000000ffff0f7224 */ /* 0x000fe200078e00ff */
[----:B------:R-:W-:Y:S01]  /*83d0*/  ULDC UR4, c[0x0][0x600] ;  /* 0x0001800000047ab9 */ /* 0x000fe20000000800 */
[----:B------:R-:W-:Y:S01]  /*83e0*/  UMOV UR7, 0x1 ;  /* 0x0000000100077882 */ /* 0x000fe20000000000 */
[----:B------:R-:W-:-:S02]  /*83f0*/  UIADD3 UR22, UR13, 0x1, URZ ;  /* 0x000000010d167890 */ /* 0x000fc4000fffe03f */
[----:B------:R-:W-:Y:S02]  /*8400*/  UIADD3 UR16, UR4, -0x1, URZ ;  /* 0xffffffff04107890 */ /* 0x000fe4000fffe03f */
[----:B------:R-:W-:Y:S02]  /*8410*/  USHF.L.U32 UR18, UR7, UR5, URZ ;  /* 0x0000000507127299 */ /* 0x000fe4000800063f */
[----:B------:R-:W-:Y:S01]  /*8420*/  ULOP3.LUT UR17, URZ, UR6, URZ, 0x33, !UPT ;  /* 0x000000063f117292 */ /* 0x000fe2000f8e333f */
[----:B------:R-:W-:-:S11]  /*8430*/  ULDC.64 UR20, c[0x0][0x198] ;  /* 0x0000660000147ab9 */ /* 0x000fd60000000a00 */
.L_x_183:
[----:B------:R-:W-:-:S03]  /*8440*/  UMOV UR4, 0xffffffff ;  /* 0xffffffff00047882 */ /* 0x000fc60000000000 */
[----:B------:R-:W-:Y:S05]  /*8450*/  BRA.DIV UR4, `(.L_x_172) ;  /* 0x0000002204847947 */ /* 0x000fea000b800000 */
[----:B------:R-:W-:-:S13]  /*8460*/  ELECT P1, URZ, PT ;  /* 0x00000000003f782f */ /* 0x000fda0003820000 */
.L_x_229:
[----:B------:R-:W0:Y:S01]  /*8470*/  LDC R10, c[0x0][0x28c] ;  /* 0x0000a300ff0a7b82 */ /* 0x000e220000000800 */
[----:B------:R-:W-:Y:S01]  /*8480*/  BSSY B1, `(.L_x_173) ;  /* 0x0000037000017945 */ /* 0x000fe20003800000 */
[----:B0-----:R-:W-:-:S13]  /*8490*/  ISETP.LT.OR P1, PT, R10, 0x1, !P1 ;  /* 0x000000010a00780c */ /* 0x001fda0004f21670 */
[----:B------:R-:W-:Y:S05]  /*84a0*/  @P1 BRA `(.L_x_174) ;  /* 0x0000000000d01947 */ /* 0x000fea0003800000 */
[----:B------:R-:W-:Y:S02]  /*84b0*/  IMAD.SHL.U32 R16, R5, 0x80, RZ ;  /* 0x0000008005107824 */ /* 0x000fe400078e00ff */
[----:B------:R-:W-:Y:S02]  /*84c0*/  IMAD.SHL.U32 R17, R6, 0x40, RZ ;  /* 0x0000004006117824 */ /* 0x000fe400078e00ff */
[----:B------:R-:W-:Y:S02]  /*84d0*/  IMAD.MOV.U32 R18, RZ, RZ, RZ ;  /* 0x000000ffff127224 */ /* 0x000fe400078e00ff */
[----:B------:R-:W-:Y:S02]  /*84e0*/  IMAD.U32 R20, RZ, RZ, UR22 ;  /* 0x00000016ff147e24 */ /* 0x000fe4000f8e00ff */
[----:B------:R-:W-:Y:S02]  /*84f0*/  IMAD.MOV.U32 R5, RZ, RZ, R12 ;  /* 0x000000ffff057224 */ /* 0x000fe400078e000c */
[----:B------:R-:W-:-:S07]  /*8500*/  IMAD.MOV.U32 R6, RZ, RZ, R15 ;  /* 0x000000ffff067224 */ /* 0x000fce00078e000f */
.L_x_178:
[----:B------:R-:W0:Y:S01]  /*8510*/  S2R R11, SR_CgaCtaId ;  /* 0x00000000000b7919 */ /* 0x000e220000008800 */
[----:B------:R-:W-:-:S04]  /*8520*/  MOV R10, 0x400 ;  /* 0x00000400000a7802 */ /* 0x000fc80000000f00 */
[----:B0-----:R-:W-:Y:S02]  /*8530*/  LEA R21, R11, R10, 0x18 ;  /* 0x0000000a0b157211 */ /* 0x001fe400078ec0ff */
[----:B------:R-:W-:Y:S01]  /*8540*/  SHF.L.U32 R10, R5, 0x1f, RZ ;  /* 0x0000001f050a7819 */ /* 0x000fe200000006ff */
[----:B------:R-:W0:Y:S02]  /*8550*/  @!P3 LDC R11, c[0x0][0x500] ;  /* 0x00014000ff0bbb82 */ /* 0x000e240000000800 */
[----:B------:R-:W-:-:S04]  /*8560*/  IMAD R19, R6, 0x8, R21 ;  /* 0x0000000806137824 */ /* 0x000fc800078e0215 */
[----:B------:R-:W1:Y:S02]  /*8570*/  SYNCS.PHASECHK.TRANS64.TRYWAIT P1, [R19+URZ+0x128], R10 ;  /* 0x0001280a130075a7 */ /* 0x000e64000802017f */
[----:B-1----:R-:W-:Y:S05]  /*8580*/  @!P1 BRA `(.L_x_175) ;  /* 0x0000002000589947 */ /* 0x002fea0003800000 */
.L_x_230:
[----:B-1----:R-:W-:Y:S01]  /*8590*/  PRMT R10, R13, 0x9910, RZ ;  /* 0x000099100d0a7816 */ /* 0x002fe200000000ff */
[----:B0-----:R0:W-:Y:S03]  /*85a0*/  @!P3 SYNCS.ARRIVE.TRANS64 RZ, [R19+URZ], R11 ;  /* 0x0000000b13ffb9a7 */ /* 0x0011e6000800003f */
[----:B------:R-:W-:-:S13]  /*85b0*/  ISETP.NE.AND P1, PT, R10, 0x2, PT ;  /* 0x000000020a00780c */ /* 0x000fda0003f25270 */
[----:B0-----:R-:W-:Y:S05]  /*85c0*/  @P1 BRA `(.L_x_176) ;  /* 0x0000000000041947 */ /* 0x001fea0003800000 */
[----:B------:R-:W-:Y:S01]  /*85d0*/  BPT.TRAP 0x1 ;  /* 0x000000040000795c */ /* 0x000fe20000300000 */
.L_x_176:
[----:B------:R-:W-:Y:S05]  /*85e0*/  @P0 BRA `(.L_x_177) ;  /* 0x0000000000040947 */ /* 0x000fea0003800000 */
[----:B------:R-:W-:Y:S01]  /*85f0*/  BPT.TRAP 0x1 ;  /* 0x000000040000795c */ /* 0x000fe20000300000 */
.L_x_177:
[C-C-:B------:R-:W-:Y:S01]  /*8600*/  IMAD R10, R6.reuse, 0x800, R21.reuse ;  /* 0x00000800060a7824 */ /* 0x140fe200078e0215 */
[----:B------:R-:W-:Y:S01]  /*8610*/  R2UR UR9, R19 ;  /* 0x00000000130972ca */ /* 0x000fe200000e0000 */
[----:B------:R-:W-:Y:S01]  /*8620*/  IMAD R21, R6, 0x1000, R21 ;  /* 0x0000100006157824 */ /* 0x000fe200078e0215 */
[----:B------:R-:W-:Y:S01]  /*8630*/  UIADD3 UR4, UP0, UR20, 0xf0, URZ ;  /* 0x000000f014047890 */ /* 0x000fe2000ff1e03f */
[----:B------:R-:W-:Y:S01]  /*8640*/  VIADD R20, R20, 0xffffffff ;  /* 0xffffffff14147836 */ /* 0x000fe20000000000 */
[----:B------:R-:W-:Y:S01]  /*8650*/  R2UR UR5, R10 ;  /* 0x000000000a0572ca */ /* 0x000fe200000e0000 */
[----:B------:R-:W-:Y:S01]  /*8660*/  UIADD3 UR24, UP1, UR20, 0x1f0, URZ ;  /* 0x000001f014187890 */ /* 0x000fe2000ff3e03f */
[----:B------:R-:W-:Y:S01]  /*8670*/  R2UR UR8, R21 ;  /* 0x00000000150872ca */ /* 0x000fe200000e0000 */
[----:B------:R-:W-:Y:S01]  /*8680*/  VIADD R6, R6, 0x1 ;  /* 0x0000000106067836 */ /* 0x000fe20000000000 */
[----:B------:R-:W-:Y:S01]  /*8690*/  R2UR UR11, R17 ;  /* 0x00000000110b72ca */ /* 0x000fe200000e0000 */
[----:B------:R-:W-:Y:S01]  /*86a0*/  UIADD3.X UR25, URZ, UR21, URZ, UP1, !UPT ;  /* 0x000000153f197290 */ /* 0x000fe20008ffe43f */
[----:B------:R-:W-:Y:S01]  /*86b0*/  R2UR UR10, R18 ;  /* 0x00000000120a72ca */ /* 0x000fe200000e0000 */
[----:B------:R-:W-:Y:S01]  /*86c0*/  UMOV UR6, 0x0 ;  /* 0x0000000000067882 */ /* 0x000fe20000000000 */
[----:B------:R-:W-:Y:S01]  /*86d0*/  R2UR UR12, R4 ;  /* 0x00000000040c72ca */ /* 0x000fe200000e0000 */
[----:B------:R-:W-:Y:S01]  /*86e0*/  UMOV UR7, 0x10000000 ;  /* 0x1000000000077882 */ /* 0x000fe20000000000 */
[----:B------:R-:W-:Y:S01]  /*86f0*/  R2UR UR19, R16 ;  /* 0x00000000101372ca */ /* 0x000fe200000e0000 */
[----:B------:R-:W-:Y:S01]  /*8700*/  VIADD R18, R18, 0x20 ;  /* 0x0000002012127836 */ /* 0x000fe20000000000 */
[----:B------:R-:W-:Y:S01]  /*8710*/  ISETP.GT.AND P4, PT, R20, 0x1, PT ;  /* 0x000000011400780c */ /* 0x000fe20003f84270 */
[----:B------:R-:W-:Y:S01]  /*8720*/  UIADD3 UR14, UR5, 0x380, URZ ;  /* 0x00000380050e7890 */ /* 0x000fe2000fffe03f */
[----:B------:R-:W-:Y:S01]  /*8730*/  ISETP.NE.AND P1, PT, R6, 0x25, PT ;  /* 0x000000250600780c */ /* 0x000fe20003f25270 */
[----:B------:R-:W-:-:S02]  /*8740*/  UIADD3.X UR5, URZ, UR21, URZ, UP0, !UPT ;  /* 0x000000153f057290 */ /* 0x000fc400087fe43f */
[----:B------:R-:W-:Y:S01]  /*8750*/  UIADD3 UR15, UR8, 0x12b80, URZ ;  /* 0x00012b80080f7890 */ /* 0x000fe2000fffe03f */
[----:B------:R-:W-:Y:S02]  /*8760*/  SEL R10, RZ, 0x1, P1 ;  /* 0x00000001ff0a7807 */ /* 0x000fe40000800000 */
[----:B------:R-:W-:Y:S01]  /*8770*/  UMOV UR8, UR14 ;  /* 0x0000000e00087c82 */ /* 0x000fe20008000000 */
[----:B------:R-:W-:Y:S02]  /*8780*/  SEL R6, R6, RZ, P1 ;  /* 0x000000ff06067207 */ /* 0x000fe40000800000 */
[----:B------:R-:W-:Y:S01]  /*8790*/  LOP3.LUT R5, R5, R10, RZ, 0x3c, !PT ;  /* 0x0000000a05057212 */ /* 0x000fe200078e3cff */
[----:B------:R0:W-:Y:S02]  /*87a0*/  UTMALDG.3D [UR8], [UR4], desc[UR6] ;  /* 0x00000608040075b4 */ /* 0x0001e40008011000 */
[----:B0-----:R-:W-:Y:S01]  /*87b0*/  UMOV UR8, UR15 ;  /* 0x0000000f00087c82 */ /* 0x001fe20008000000 */
[----:B------:R-:W-:-:S02]  /*87c0*/  UMOV UR11, UR19 ;  /* 0x00000013000b7c82 */ /* 0x000fc40008000000 */
[----:B------:R0:W-:Y:S02]  /*87d0*/  UTMALDG.3D [UR8], [UR24], desc[UR6] ;  /* 0x00000608180075b4 */ /* 0x0001e40008011000 */
[----:B0-----:R-:W-:Y:S05]  /*87e0*/  @P4 BRA `(.L_x_178) ;  /* 0xfffffffc00484947 */ /* 0x001fea000383ffff */
.L_x_174:
[----:B------:R-:W-:Y:S05]  /*87f0*/  BSYNC B1 ;  /* 0x0000000000017941 */ /* 0x000fea0003800000 */
.L_x_173:
[----:B------:R-:W-:Y:S01]  /*8800*/  LOP3.LUT P5, RZ, R14, 0xff, RZ, 0xc0, !PT ;  /* 0x000000ff0eff7812 */ /* 0x000fe200078ac0ff */
[----:B------:R-:W-:Y:S01]  /*8810*/  VIADD R6, R15, UR13 ;  /* 0x0000000d0f067c36 */ /* 0x000fe20008000000 */
[----:B------:R-:W-:Y:S02]  /*8820*/  UISETP.GE.U32.AND UP0, UPT, UR13, 0x25, UPT ;  /* 0x000000250d00788c */ /* 0x000fe4000bf06070 */
[----:B------:R-:W-:Y:S01]  /*8830*/  IMAD.U32 R14, RZ, RZ, UR13 ;  /* 0x0000000dff0e7e24 */ /* 0x000fe2000f8e00ff */
[----:B------:R-:W-:Y:S01]  /*8840*/  ULDC.64 UR4, c[0x0][0x650] ;  /* 0x0001940000047ab9 */ /* 0x000fe20000000a00 */
[C---:B------:R-:W-:Y:S01]  /*8850*/  IMAD.WIDE.U32 R4, R6.reuse, -0x45306eb3, RZ ;  /* 0xbacf914d06047825 */ /* 0x040fe200078e00ff */
[C---:B------:R-:W-:Y:S01]  /*8860*/  ISETP.GT.U32.AND P1, PT, R6.reuse, 0x24, PT ;  /* 0x000000240600780c */ /* 0x040fe20003f24070 */
[----:B------:R-:W-:Y:S01]  /*8870*/  BSSY B1, `(.L_x_179) ;  /* 0x000006b000017945 */ /* 0x000fe20003800000 */
[----:B------:R-:W-:Y:S01]  /*8880*/  PLOP3.LUT P4, PT, PT, PT, UP0, 0x80, 0x0 ;  /* 0x000000000000781c */ /* 0x000fe20003f8f008 */
[----:B------:R-:W-:Y:S01]  /*8890*/  IMAD.IADD R4, R6, 0x1, -R5 ;  /* 0x0000000106047824 */ /* 0x000fe200078e0a05 */
[----:B------:R-:W-:-:S02]  /*88a0*/  ISETP.LT.U32.AND P1, PT, R14, 0x25, P1 ;  /* 0x000000250e00780c */ /* 0x000fc40000f21070 */
[----:B------:R-:W-:Y:S01]  /*88b0*/  PRMT R14, RZ, 0x7610, R14 ;  /* 0x00007610ff0e7816 */ /* 0x000fe2000000000e */
[----:B------:R-:W0:Y:S01]  /*88c0*/  @P5 S2R R11, SR_CgaCtaId ;  /* 0x00000000000b5919 */ /* 0x000e220000008800 */
[----:B------:R-:W-:Y:S02]  /*88d0*/  @P5 MOV R10, 0x400 ;  /* 0x00000400000a5802 */ /* 0x000fe40000000f00 */
[----:B------:R-:W-:Y:S01]  /*88e0*/  LEA.HI R4, R4, R5, RZ, 0x1f ;  /* 0x0000000504047211 */ /* 0x000fe200078ff8ff */
[----:B------:R-:W-:-:S03]  /*88f0*/  IMAD.MOV.U32 R5, RZ, RZ, -0x1 ;  /* 0xffffffffff057424 */ /* 0x000fc600078e00ff */
[----:B------:R-:W-:Y:S01]  /*8900*/  SHF.R.U32.HI R15, RZ, 0x5, R4 ;  /* 0x00000005ff0f7819 */ /* 0x000fe20000011604 */
[----:B------:R-:W-:Y:S01]  /*8910*/  IMAD.MOV.U32 R4, RZ, RZ, -0x1 ;  /* 0xffffffffff047424 */ /* 0x000fe200078e00ff */
[----:B0-----:R-:W-:Y:S02]  /*8920*/  @P5 LEA R10, R11, R10, 0x18 ;  /* 0x0000000a0b0a5211 */ /* 0x001fe400078ec0ff */
[----:B------:R-:W-:Y:S02]  /*8930*/  SEL R11, RZ, 0x1, !P1 ;  /* 0x00000001ff0b7807 */ /* 0x000fe40004800000 */
[----:B------:R-:W-:Y:S01]  /*8940*/  IADD3 R2, P1, R2, R8, RZ ;  /* 0x0000000802027210 */ /* 0x000fe20007f3e0ff */
[----:B------:R0:W-:Y:S01]  /*8950*/  @P5 SYNCS.ARRIVE.TRANS64.A1T0 RZ, [R10+URZ+0x288], RZ ;  /* 0x000288ff0aff59a7 */ /* 0x0001e2000810003f */
[----:B------:R-:W-:-:S03]  /*8960*/  LOP3.LUT R12, R12, R11, RZ, 0x3c, !PT ;  /* 0x0000000b0c0c7212 */ /* 0x000fc600078e3cff */
[----:B------:R-:W-:Y:S01]  /*8970*/  IMAD.X R3, R3, 0x1, R0, P1 ;  /* 0x0000000103037824 */ /* 0x000fe200008e0600 */
[----:B------:R-:W-:Y:S02]  /*8980*/  ISETP.GE.U32.AND P1, PT, R2, UR4, PT ;  /* 0x0000000402007c0c */ /* 0x000fe4000bf26070 */
[----:B------:R-:W-:Y:S01]  /*8990*/  @P4 LOP3.LUT R12, R12, 0x1, R15, 0x78, !PT ;  /* 0x000000010c0c4812 */ /* 0x000fe200078e780f */
[----:B------:R-:W-:Y:S01]  /*89a0*/  IMAD R15, R15, -0x25, R6 ;  /* 0xffffffdb0f0f7824 */ /* 0x000fe200078e0206 */
[----:B------:R-:W-:Y:S01]  /*89b0*/  ISETP.GE.U32.AND.EX P1, PT, R3, UR5, PT, P1 ;  /* 0x0000000503007c0c */ /* 0x000fe2000bf26110 */
[----:B------:R-:W-:Y:S01]  /*89c0*/  IMAD.MOV.U32 R6, RZ, RZ, -0x1 ;  /* 0xffffffffff067424 */ /* 0x000fe200078e00ff */
[----:B0-----:R-:W-:-:S11]  /*89d0*/  PRMT R10, RZ, 0x7610, R10 ;  /* 0x00007610ff0a7816 */ /* 0x001fd6000000000a */
[----:B------:R-:W-:Y:S05]  /*89e0*/  @P1 BRA `(.L_x_180) ;  /* 0x00000004004c1947 */ /* 0x000fea0003800000 */
[----:B------:R-:W0:Y:S01]  /*89f0*/  S2R R17, SR_CTAID.X ;  /* 0x0000000000117919 */ /* 0x000e220000002500 */
[----:B------:R-:W-:Y:S01]  /*8a00*/  ULDC.64 UR4, c[0x0][0x628] ;  /* 0x00018a0000047ab9 */ /* 0x000fe20000000a00 */
[----:B------:R-:W1:Y:S01]  /*8a10*/  LDC R18, c[0x0][0x144] ;  /* 0x00005100ff127b82 */ /* 0x000e620000000800 */
[----:B------:R-:W-:Y:S01]  /*8a20*/  ISETP.NE.U32.AND P1, PT, RZ, UR4, PT ;  /* 0x00000004ff007c0c */ /* 0x000fe2000bf25070 */
[----:B------:R-:W2:Y:S01]  /*8a30*/  S2R R6, SR_CTAID.Y ;  /* 0x0000000000067919 */ /* 0x000ea20000002600 */
[----:B------:R-:W-:Y:S01]  /*8a40*/  ULDC UR6, c[0x0][0x150] ;  /* 0x0000540000067ab9 */ /* 0x000fe20000000800 */
[----:B------:R-:W-:Y:S01]  /*8a50*/  ULDC UR7, c[0x0][0x630] ;  /* 0x00018c0000077ab9 */ /* 0x000fe20000000800 */
[----:B------:R-:W-:Y:S01]  /*8a60*/  ISETP.NE.AND.EX P1, PT, RZ, UR5, PT, P1 ;  /* 0x00000005ff007c0c */ /* 0x000fe2000bf25310 */
[----:B------:R-:W-:Y:S01]  /*8a70*/  IMAD.MOV.U32 R4, RZ, RZ, R2 ;  /* 0x000000ffff047224 */ /* 0x000fe200078e0002 */
[----:B0-----:R-:W-:-:S05]  /*8a80*/  I2FP.F32.U32 R5, R17 ;  /* 0x0000001100057245 */ /* 0x001fca0000201000 */
[----:B------:R-:W-:Y:S01]  /*8a90*/  FMUL R20, R5, UR6 ;  /* 0x0000000605147c20 */ /* 0x000fe20008400000 */
[----:B------:R-:W-:-:S05]  /*8aa0*/  IMAD.MOV.U32 R5, RZ, RZ, R3 ;  /* 0x000000ffff057224 */ /* 0x000fca00078e0003 */
[----:B--2---:R-:W-:Y:S05]  /*8ab0*/  @!P1 BRA `(.L_x_181) ;  /* 0x0000000000289947 */ /* 0x004fea0003800000 */
[----:B------:R-:W-:Y:S02]  /*8ac0*/  ULDC UR6, c[0x0][0x634] ;  /* 0x00018d0000067ab9 */ /* 0x000fe40000000800 */
[----:B------:R-:W-:-:S05]  /*8ad0*/  IADD3 R5, P1, R2, UR6, RZ ;  /* 0x0000000602057c10 */ /* 0x000fca000ff3e0ff */
[----:B------:R-:W-:-:S04]  /*8ae0*/  IMAD.X R19, RZ, RZ, R3, P1 ;  /* 0x000000ffff137224 */ /* 0x000fc800008e0603 */
[----:B------:R-:W-:-:S04]  /*8af0*/  IMAD.WIDE.U32 R10, R19, UR4, RZ ;  /* 0x00000004130a7c25 */ /* 0x000fc8000f8e00ff */
[----:B------:R-:W-:-:S04]  /*8b00*/  IMAD.WIDE.U32 R10, P1, R5, UR5, R10 ;  /* 0x00000005050a7c25 */ /* 0x000fc8000f82000a */
[----:B------:R-:W-:-:S04]  /*8b10*/  IMAD.WIDE.U32 R4, R5, UR4, RZ ;  /* 0x0000000405047c25 */ /* 0x000fc8000f8e00ff */
[----:B------:R-:W-:Y:S01]  /*8b20*/  IMAD.MOV.U32 R4, RZ, RZ, R11 ;  /* 0x000000ffff047224 */ /* 0x000fe200078e000b */
[----:B------:R-:W-:Y:S01]  /*8b30*/  IADD3 RZ, P4, R5, R10, RZ ;  /* 0x0000000a05ff7210 */ /* 0x000fe20007f9e0ff */
[----:B------:R-:W-:-:S04]  /*8b40*/  IMAD.X R5, RZ, RZ, RZ, P1 ;  /* 0x000000ffff057224 */ /* 0x000fc800008e06ff */
[----:B------:R-:W-:-:S08]  /*8b50*/  IMAD.WIDE.U32.X R4, R19, UR5, R4, P4 ;  /* 0x0000000513047c25 */ /* 0x000fd0000a0e0404 */
.L_x_181:
[--C-:B------:R-:W-:Y:S01]  /*8b60*/  SHF.R.U64 R16, R4, UR7, R5.reuse ;  /* 0x0000000704107c19 */ /* 0x100fe20008001205 */
[----:B------:R-:W0:Y:S01]  /*8b70*/  F2I.U32.TRUNC.NTZ R20, R20 ;  /* 0x0000001400147305 */ /* 0x000e22000020f000 */
[----:B------:R-:W-:Y:S01]  /*8b80*/  SHF.R.U32.HI R4, RZ, UR7, R5 ;  /* 0x00000007ff047c19 */ /* 0x000fe20008011605 */
[----:B------:R-:W-:Y:S01]  /*8b90*/  ULDC.64 UR4, c[0x0][0x620] ;  /* 0x0001880000047ab9 */ /* 0x000fe20000000a00 */
[----:B------:R-:W-:Y:S01]  /*8ba0*/  IADD3 R11, P1, RZ, -R16, RZ ;  /* 0x80000010ff0b7210 */ /* 0x000fe20007f3e0ff */
[----:B------:R-:W-:Y:S01]  /*8bb0*/  ULDC.64 UR6, c[0x0][0x640] ;  /* 0x0001900000067ab9 */ /* 0x000fe20000000a00 */
[----:B------:R-:W2:Y:S03]  /*8bc0*/  LDC R21, c[0x0][0x148] ;  /* 0x00005200ff157b82 */ /* 0x000ea60000000800 */
[----:B------:R-:W-:Y:S01]  /*8bd0*/  IMAD.X R4, RZ, RZ, ~R4, P1 ;  /* 0x000000ffff047224 */ /* 0x000fe200008e0e04 */
[----:B------:R-:W-:-:S03]  /*8be0*/  ISETP.NE.U32.AND P1, PT, RZ, UR6, PT ;  /* 0x00000006ff007c0c */ /* 0x000fc6000bf25070 */
[----:B------:R-:W-:Y:S01]  /*8bf0*/  IMAD R10, R4, UR4, RZ ;  /* 0x00000004040a7c24 */ /* 0x000fe2000f8e02ff */
[----:B------:R-:W-:Y:S01]  /*8c00*/  ISETP.NE.AND.EX P1, PT, RZ, UR7, PT, P1 ;  /* 0x00000007ff007c0c */ /* 0x000fe2000bf25310 */
[----:B------:R-:W-:Y:S01]  /*8c10*/  IMAD.WIDE.U32 R4, R11, UR4, R2 ;  /* 0x000000040b047c25 */ /* 0x000fe2000f8e0002 */
[----:B------:R-:W-:-:S03]  /*8c20*/  ULDC UR4, c[0x0][0x618] ;  /* 0x0001860000047ab9 */ /* 0x000fc60000000800 */
[----:B------:R-:W-:Y:S01]  /*8c30*/  IMAD R11, R11, UR5, R10 ;  /* 0x000000050b0b7c24 */ /* 0x000fe2000f8e020a */
[----:B------:R-:W-:Y:S01]  /*8c40*/  ULDC UR5, c[0x0][0x154] ;  /* 0x0000550000057ab9 */ /* 0x000fe20000000800 */
[----:B0-----:R-:W-:Y:S02]  /*8c50*/  IMAD.MOV R10, RZ, RZ, -R20 ;  /* 0x000000ffff0a7224 */ /* 0x001fe400078e0a14 */
[----:B------:R-:W-:Y:S02]  /*8c60*/  IMAD.IADD R5, R5, 0x1, R11 ;  /* 0x0000000105057824 */ /* 0x000fe400078e020b */
[----:B-1----:R-:W-:Y:S01]  /*8c70*/  IMAD R17, R18, R10, R17 ;  /* 0x0000000a12117224 */ /* 0x002fe200078e0211 */
[----:B------:R-:W-:Y:S02]  /*8c80*/  I2FP.F32.U32 R10, R6 ;  /* 0x00000006000a7245 */ /* 0x000fe40000201000 */
[--C-:B------:R-:W-:Y:S02]  /*8c90*/  SHF.R.U64 R18, R4, UR4, R5.reuse ;  /* 0x0000000404127c19 */ /* 0x100fe40008001205 */
[----:B------:R-:W-:Y:S01]  /*8ca0*/  SHF.R.U32.HI R5, RZ, UR4, R5 ;  /* 0x00000004ff057c19 */ /* 0x000fe20008011605 */
[----:B------:R-:W-:Y:S01]  /*8cb0*/  FMUL R10, R10, UR5 ;  /* 0x000000050a0a7c20 */ /* 0x000fe20008400000 */
[----:B------:R-:W-:-:S02]  /*8cc0*/  ULDC UR4, c[0x0][0x608] ;  /* 0x0001820000047ab9 */ /* 0x000fc40000000800 */
[--C-:B------:R-:W-:Y:S01]  /*8cd0*/  SHF.R.U64 R20, R18, UR4, R5.reuse ;  /* 0x0000000412147c19 */ /* 0x100fe20008001205 */
[----:B------:R0:W1:Y:S01]  /*8ce0*/  F2I.U32.TRUNC.NTZ R22, R10 ;  /* 0x0000000a00167305 */ /* 0x000062000020f000 */
[----:B------:R-:W-:Y:S01]  /*8cf0*/  SHF.R.U32.HI R5, RZ, UR4, R5 ;  /* 0x00000004ff057c19 */ /* 0x000fe20008011605 */
[----:B------:R-:W-:-:S03]  /*8d00*/  ULDC UR4, c[0x0][0x658] ;  /* 0x0001960000047ab9 */ /* 0x000fc60000000800 */
[--C-:B------:R-:W-:Y:S02]  /*8d10*/  SHF.R.U64 R19, R20, UR4, R5.reuse ;  /* 0x0000000414137c19 */ /* 0x100fe40008001205 */
[----:B------:R-:W-:-:S03]  /*8d20*/  SHF.R.U32.HI R23, RZ, UR4, R5 ;  /* 0x00000004ff177c19 */ /* 0x000fc60008011605 */
[----:B------:R-:W-:Y:S02]  /*8d30*/  IMAD.MOV.U32 R4, RZ, RZ, R19 ;  /* 0x000000ffff047224 */ /* 0x000fe400078e0013 */
[----:B------:R-:W-:Y:S01]  /*8d40*/  IMAD.MOV.U32 R5, RZ, RZ, R23 ;  /* 0x000000ffff057224 */ /* 0x000fe200078e0017 */
[----:B0-----:R-:W-:Y:S06]  /*8d50*/  @!P1 BRA `(.L_x_182) ;  /* 0x0000000000289947 */ /* 0x001fec0003800000 */
        /* <DEDUP_REMOVED lines=10> */
.L_x_182:
[----:B------:R-:W-:Y:S01]  /*8e00*/  ULDC UR4, c[0x0][0x648] ;  /* 0x0001920000047ab9 */ /* 0x000fe20000000800 */
[----:B-1----:R-:W-:Y:S01]  /*8e10*/  IMAD.MOV R22, RZ, RZ, -R22 ;  /* 0x000000ffff167224 */ /* 0x002fe200078e0a16 */
[----:B------:R-:W-:Y:S01]  /*8e20*/  SHF.R.U64 R5, R4, UR4, R5 ;  /* 0x0000000404057c19 */ /* 0x000fe20008001205 */
[----:B------:R-:W-:Y:S01]  /*8e30*/  ULDC UR4, c[0x0][0x638] ;  /* 0x00018e0000047ab9 */ /* 0x000fe20000000800 */
[----:B------:R-:W-:Y:S01]  /*8e40*/  LOP3.LUT R4, R20, UR17, RZ, 0xc0, !PT ;  /* 0x0000001114047c12 */ /* 0x000fe2000f8ec0ff */
[----:B--2---:R-:W-:Y:S01]  /*8e50*/  @P2 IMAD R17, R21, R22, R6 ;  /* 0x0000001615112224 */ /* 0x004fe200078e0206 */
[----:B------:R-:W-:Y:S01]  /*8e60*/  LOP3.LUT R18, R18, UR16, RZ, 0xc0, !PT ;  /* 0x0000001012127c12 */ /* 0x000fe2000f8ec0ff */
[----:B------:R-:W-:Y:S01]  /*8e70*/  IMAD.MOV R6, RZ, RZ, -R5 ;  /* 0x000000ffff067224 */ /* 0x000fe200078e0a05 */
[----:B------:R-:W-:Y:S01]  /*8e80*/  ULDC UR5, c[0x0][0x610] ;  /* 0x0001840000057ab9 */ /* 0x000fe20000000800 */
[----:B------:R-:W-:Y:S02]  /*8e90*/  IMAD R4, R5, UR18, R4 ;  /* 0x0000001205047c24 */ /* 0x000fe4000f8e0204 */
[----:B------:R-:W-:Y:S01]  /*8ea0*/  IMAD R19, R6, UR4, R19 ;  /* 0x0000000406137c24 */ /* 0x000fe2000f8e0213 */
[----:B------:R-:W-:Y:S01]  /*8eb0*/  ULDC UR4, c[0x0][0x600] ;  /* 0x0001800000047ab9 */ /* 0x000fe20000000800 */
[----:B------:R-:W-:-:S02]  /*8ec0*/  IMAD R17, R4, UR5, R17 ;  /* 0x0000000504117c24 */ /* 0x000fc4000f8e0211 */
[----:B------:R-:W-:Y:S02]  /*8ed0*/  IMAD R6, R19, UR4, R18 ;  /* 0x0000000413067c24 */ /* 0x000fe4000f8e0212 */
[----:B------:R-:W-:Y:S02]  /*8ee0*/  IMAD.MOV.U32 R10, RZ, RZ, 0x1 ;  /* 0x00000001ff0a7424 */ /* 0x000fe400078e00ff */
[----:B------:R-:W-:Y:S01]  /*8ef0*/  IMAD.MOV.U32 R4, RZ, RZ, R16 ;  /* 0x000000ffff047224 */ /* 0x000fe200078e0010 */
[----:B------:R-:W-:Y:S02]  /*8f00*/  SEL R5, R6, R17, !P2 ;  /* 0x0000001106057207 */ /* 0x000fe40005000000 */
[----:B------:R-:W-:-:S07]  /*8f10*/  SEL R6, R17, R6, !P2 ;  /* 0x0000000611067207 */ /* 0x000fce0005000000 */
.L_x_180:
[----:B------:R-:W-:Y:S05]  /*8f20*/  BSYNC B1 ;  /* 0x0000000000017941 */ /* 0x000fea0003800000 */
.L_x_179:
[----:B------:R-:W-:-:S13]  /*8f30*/  LOP3.LUT P1, RZ, R10, 0xff, RZ, 0xc0, !PT ;  /* 0x000000ff0aff7812 */ /* 0x000fda000782c0ff */
[----:B------:R-:W-:Y:S05]  /*8f40*/  @P1 BRA `(.L_x_183) ;  /* 0xfffffff4003c1947 */ /* 0x000fea000383ffff */
[----:B------:R-:W-:Y:S05]  /*8f50*/  BSYNC B0 ;  /* 0x0000000000007941 */ /* 0x000fea0003800000 */
.L_x_171:
[----:B------:R-:W-:-:S03]  /*8f60*/  UMOV UR4, 0xffffffff ;  /* 0xffffffff00047882 */ /* 0x000fc60000000000 */
[----:B------:R-:W-:Y:S05]  /*8f70*/  BRA.DIV UR4, `(.L_x_184) ;  /* 0x0000001604f07947 */ /* 0x000fea000b800000 */
[----:B------:R-:W-:-:S13]  /*8f80*/  ELECT P0, URZ, PT ;  /* 0x00000000003f782f */ /* 0x000fda0003800000 */
.L_x_233:
[----:B------:R-:W-:Y:S04]  /*8f90*/  BSSY B0, `(.L_x_185) ;  /* 0x0000154000007945 */ /* 0x000fe80003800000 */
[----:B------:R-:W-:Y:S05]  /*8fa0*/  @!P0 BRA `(.L_x_186) ;  /* 0x0000001400488947 */ /* 0x000fea0003800000 */
[----:B------:R-:W-:-:S04]  /*8fb0*/  LOP3.LUT R7, R7, 0x2, RZ, 0xfc, !PT ;  /* 0x0000000207077812 */ /* 0x000fc800078efcff */
[----:B------:R-:W-:-:S13]  /*8fc0*/  ISETP.NE.AND P0, PT, R7, 0x3, PT ;  /* 0x000000030700780c */ /* 0x000fda0003f05270 */
[----:B------:R-:W-:Y:S05]  /*8fd0*/  @!P0 BRA `(.L_x_187) ;  /* 0x0000000000048947 */ /* 0x000fea0003800000 */
[----:B------:R-:W-:Y:S01]  /*8fe0*/  BPT.TRAP 0x1 ;  /* 0x000000040000795c */ /* 0x000fe20000300000 */
.L_x_187:
[----:B------:R-:W0:Y:S01]  /*8ff0*/  S2R R3, SR_CgaCtaId ;  /* 0x0000000000037919 */ /* 0x000e220000008800 */
[----:B------:R-:W-:Y:S02]  /*9000*/  MOV R0, 0x400 ;  /* 0x0000040000007802 */ /* 0x000fe40000000f00 */
[----:B------:R-:W-:Y:S02]  /*9010*/  SHF.L.U32 R2, R12, 0x1f, RZ ;  /* 0x0000001f0c027819 */ /* 0x000fe400000006ff */
[----:B0-----:R-:W-:-:S05]  /*9020*/  LEA R0, R3, R0, 0x18 ;  /* 0x0000000003007211 */ /* 0x001fca00078ec0ff */
[----:B------:R-:W-:-:S04]  /*9030*/  VIADD R0, R0, 0x128 ;  /* 0x0000012800007836 */ /* 0x000fc80000000000 */
[C---:B------:R-:W-:Y:S02]  /*9040*/  IMAD R5, R15.reuse, 0x8, R0 ;  /* 0x000000080f057824 */ /* 0x040fe400078e0200 */
[----:B------:R-:W-:Y:S02]  /*9050*/  VIADD R15, R15, 0x1 ;  /* 0x000000010f0f7836 */ /* 0x000fe40000000000 */
[----:B------:R-:W0:Y:S03]  /*9060*/  SYNCS.PHASECHK.TRANS64.TRYWAIT P0, [R5+URZ], R2 ;  /* 0x00000002050075a7 */ /* 0x000e26000800017f */
[----:B------:R-:W-:-:S04]  /*9070*/  ISETP.NE.AND P1, PT, R15, 0x25, PT ;  /* 0x000000250f00780c */ /* 0x000fc80003f25270 */
[----:B------:R-:W-:Y:S02]  /*9080*/  SEL R3, RZ, 0x1, P1 ;  /* 0x00000001ff037807 */ /* 0x000fe40000800000 */
[----:B------:R-:W-:Y:S02]  /*9090*/  SEL R15, R15, RZ, P1 ;  /* 0x000000ff0f0f7207 */ /* 0x000fe40000800000 */
[----:B------:R-:W-:-:S03]  /*90a0*/  LOP3.LUT R12, R12, R3, RZ, 0x3c, !PT ;  /* 0x000000030c0c7212 */ /* 0x000fc600078e3cff */
[----:B------:R-:W-:Y:S01]  /*90b0*/  IMAD R7, R15, 0x8, R0 ;  /* 0x000000080f077824 */ /* 0x000fe200078e0200 */
[----:B------:R-:W-:Y:S01]  /*90c0*/  SHF.L.U32 R4, R12, 0x1f, RZ ;  /* 0x0000001f0c047819 */ /* 0x000fe200000006ff */
[----:B0-----:R-:W-:Y:S06]  /*90d0*/  @!P0 BRA `(.L_x_188) ;  /* 0x0000001400bc8947 */ /* 0x001fec0003800000 */
.L_x_234:
[----:B------:R-:W1:Y:S01]  /*90e0*/  SYNCS.PHASECHK.TRANS64.TRYWAIT P0, [R7+URZ], R4 ;  /* 0x00000004070075a7 */ /* 0x000e62000800017f */
[----:B0-----:R-:W-:-:S05]  /*90f0*/  VIADD R2, R15, 0x1 ;  /* 0x000000010f027836 */ /* 0x001fca0000000000 */
[----:B------:R-:W-:-:S04]  /*9100*/  ISETP.NE.AND P1, PT, R2, 0x25, PT ;  /* 0x000000250200780c */ /* 0x000fc80003f25270 */
[----:B------:R-:W-:Y:S02]  /*9110*/  SEL R3, RZ, 0x1, P1 ;  /* 0x00000001ff037807 */ /* 0x000fe40000800000 */
[----:B------:R-:W-:Y:S02]  /*9120*/  SEL R9, R2, RZ, P1 ;  /* 0x000000ff02097207 */ /* 0x000fe40000800000 */
[----:B------:R-:W-:-:S03]  /*9130*/  LOP3.LUT R12, R12, R3, RZ, 0x3c, !PT ;  /* 0x000000030c0c7212 */ /* 0x000fc600078e3cff */
[----:B------:R-:W-:Y:S01]  /*9140*/  IMAD R6, R9, 0x8, R0 ;  /* 0x0000000809067824 */ /* 0x000fe200078e0200 */
[----:B------:R-:W-:Y:S01]  /*9150*/  SHF.L.U32 R5, R12, 0x1f, RZ ;  /* 0x0000001f0c057819 */ /* 0x000fe200000006ff */
[----:B-1----:R-:W-:Y:S06]  /*9160*/  @!P0 BRA `(.L_x_189) ;  /* 0x0000001400ac8947 */ /* 0x002fec0003800000 */
.L_x_235:
[----:B------:R-:W1:Y:S01]  /*9170*/  SYNCS.PHASECHK.TRANS64.TRYWAIT P0, [R6+URZ], R5 ;  /* 0x00000005060075a7 */ /* 0x000e62000800017f */
[----:B------:R-:W-:-:S05]  /*9180*/  VIADD R2, R9, 0x1 ;  /* 0x0000000109027836 */ /* 0x000fca0000000000 */
[----:B------:R-:W-:-:S04]  /*9190*/  ISETP.NE.AND P1, PT, R2, 0x25, PT ;  /* 0x000000250200780c */ /* 0x000fc80003f25270 */
[----:B------:R-:W-:Y:S02]  /*91a0*/  SEL R3, RZ, 0x1, P1 ;  /* 0x00000001ff037807 */ /* 0x000fe40000800000 */
[----:B0-----:R-:W-:Y:S02]  /*91b0*/  SEL R7, R2, RZ, P1 ;  /* 0x000000ff02077207 */ /* 0x001fe40000800000 */
[----:B------:R-:W-:-:S03]  /*91c0*/  LOP3.LUT R12, R12, R3, RZ, 0x3c, !PT ;  /* 0x000000030c0c7212 */ /* 0x000fc600078e3cff */
[----:B------:R-:W-:Y:S01]  /*91d0*/  IMAD R9, R7, 0x8, R0 ;  /* 0x0000000807097824 */ /* 0x000fe200078e0200 */
[----:B------:R-:W-:Y:S01]  /*91e0*/  SHF.L.U32 R4, R12, 0x1f, RZ ;  /* 0x0000001f0c047819 */ /* 0x000fe200000006ff */
[----:B-1----:R-:W-:Y:S06]  /*91f0*/  @!P0 BRA `(.L_x_190) ;  /* 0x00000014009c8947 */ /* 0x002fec0003800000 */
.L_x_236:
[----:B------:R-:W1:Y:S01]  /*9200*/  SYNCS.PHASECHK.TRANS64.TRYWAIT P0, [R9+URZ], R4 ;  /* 0x00000004090075a7 */ /* 0x000e62000800017f */
[----:B------:R-:W-:-:S05]  /*9210*/  VIADD R2, R7, 0x1 ;  /* 0x0000000107027836 */ /* 0x000fca0000000000 */
[----:B------:R-:W-:-:S04]  /*9220*/  ISETP.NE.AND P1, PT, R2, 0x25, PT ;  /* 0x000000250200780c */ /* 0x000fc80003f25270 */
[----:B------:R-:W-:Y:S02]  /*9230*/  SEL R3, RZ, 0x1, P1 ;  /* 0x00000001ff037807 */ /* 0x000fe40000800000 */
[----:B------:R-:W-:Y:S02]  /*9240*/  SEL R7, R2, RZ, P1 ;  /* 0x000000ff02077207 */ /* 0x000fe40000800000 */
[----:B------:R-:W-:-:S03]  /*9250*/  LOP3.LUT R12, R12, R3, RZ, 0x3c, !PT ;  /* 0x000000030c0c7212 */ /* 0x000fc600078e3cff */
[----:B0-----:R-:W-:Y:S01]  /*9260*/  IMAD R6, R7, 0x8, R0 ;  /* 0x0000000807067824 */ /* 0x001fe200078e0200 */
[----:B------:R-:W-:Y:S01]  /*9270*/  SHF.L.U32 R5, R12, 0x1f, RZ ;  /* 0x0000001f0c057819 */ /* 0x000fe200000006ff */
[----:B-1----:R-:W-:Y:S06]  /*9280*/  @!P0 BRA `(.L_x_191) ;  /* 0x00000014008c8947 */ /* 0x002fec0003800000 */
.L_x_237:
        /* <DEDUP_REMOVED lines=9> */
.L_x_238:
        /* <DEDUP_REMOVED lines=9> */
.L_x_239:
        /* <DEDUP_REMOVED lines=9> */
.L_x_240:
        /* <DEDUP_REMOVED lines=9> */
.L_x_241:
        /* <DEDUP_REMOVED lines=9> */
.L_x_242:
        /* <DEDUP_REMOVED lines=9> */
.L_x_243:
        /* <DEDUP_REMOVED lines=9> */
.L_x_244:
        /* <DEDUP_REMOVED lines=9> */
.L_x_245:
        /* <DEDUP_REMOVED lines=9> */
.L_x_246:
        /* <DEDUP_REMOVED lines=9> */
.L_x_247:
        /* <DEDUP_REMOVED lines=9> */
.L_x_248:
        /* <DEDUP_REMOVED lines=9> */
.L_x_249:
        /* <DEDUP_REMOVED lines=9> */
.L_x_250:
        /* <DEDUP_REMOVED lines=9> */
.L_x_251:
        /* <DEDUP_REMOVED lines=9> */
.L_x_252:
        /* <DEDUP_REMOVED lines=9> */
.L_x_253:
        /* <DEDUP_REMOVED lines=9> */
.L_x_254:
        /* <DEDUP_REMOVED lines=9> */
.L_x_255:
        /* <DEDUP_REMOVED lines=9> */
.L_x_256:
        /* <DEDUP_REMOVED lines=9> */
.L_x_257:
        /* <DEDUP_REMOVED lines=9> */
.L_x_258:
        /* <DEDUP_REMOVED lines=9> */
.L_x_259:
        /* <DEDUP_REMOVED lines=9> */
.L_x_260:
        /* <DEDUP_REMOVED lines=9> */
.L_x_261:
        /* <DEDUP_REMOVED lines=9> */
.L_x_262:
        /* <DEDUP_REMOVED lines=9> */
.L_x_263:
        /* <DEDUP_REMOVED lines=9> */
.L_x_264:
        /* <DEDUP_REMOVED lines=9> */
.L_x_265:
        /* <DEDUP_REMOVED lines=9> */
.L_x_266:
[----:B------:R-:W1:Y:S01]  /*a2e0*/  SYNCS.PHASECHK.TRANS64.TRYWAIT P0, [R9+URZ], R4 ;  /* 0x00000004090075a7 */ /* 0x000e62000800017f */
[----:B------:R-:W-:-:S05]  /*a2f0*/  VIADD R2, R7, 0x1 ;  /* 0x0000000107027836 */ /* 0x000fca0000000000 */
[----:B------:R-:W-:-:S04]  /*a300*/  ISETP.NE.AND P1, PT, R2, 0x25, PT ;  /* 0x000000250200780c */ /* 0x000fc80003f25270 */
[----:B------:R-:W-:Y:S02]  /*a310*/  SEL R3, RZ, 0x1, P1 ;  /* 0x00000001ff037807 */ /* 0x000fe40000800000 */
[----:B------:R-:W-:Y:S02]  /*a320*/  SEL R7, R2, RZ, P1 ;  /* 0x000000ff02077207 */ /* 0x000fe40000800000 */
[----:B------:R-:W-:-:S03]  /*a330*/  LOP3.LUT R12, R12, R3, RZ, 0x3c, !PT ;  /* 0x000000030c0c7212 */ /* 0x000fc600078e3cff */
[----:B------:R-:W-:Y:S01]  /*a340*/  IMAD R8, R7, 0x8, R0 ;  /* 0x0000000807087824 */ /* 0x000fe200078e0200 */
[----:B0-----:R-:W-:Y:S01]  /*a350*/  SHF.L.U32 R5, R12, 0x1f, RZ ;  /* 0x0000001f0c057819 */ /* 0x001fe200000006ff */
[----:B-1----:R-:W-:Y:S06]  /*a360*/  @!P0 BRA `(.L_x_221) ;  /* 0x0000000c00ac8947 */ /* 0x002fec0003800000 */
.L_x_267:
[----:B------:R-:W1:Y:S01]  /*a370*/  SYNCS.PHASECHK.TRANS64.TRYWAIT P0, [R8+URZ], R5 ;  /* 0x00000005080075a7 */ /* 0x000e62000800017f */
[----:B------:R-:W-:-:S05]  /*a380*/  VIADD R2, R7, 0x1 ;  /* 0x0000000107027836 */ /* 0x000fca0000000000 */
[----:B------:R-:W-:-:S04]  /*a390*/  ISETP.NE.AND P1, PT, R2, 0x25, PT ;  /* 0x000000250200780c */ /* 0x000fc80003f25270 */
[----:B------:R-:W-:Y:S02]  /*a3a0*/  SEL R3, RZ, 0x1, P1 ;  /* 0x00000001ff037807 */ /* 0x000fe40000800000 */
[----:B------:R-:W-:Y:S02]  /*a3b0*/  SEL R7, R2, RZ, P1 ;  /* 0x000000ff02077207 */ /* 0x000fe40000800000 */
[----:B0-----:R-:W-:-:S03]  /*a3c0*/  LOP3.LUT R9, R12, R3, RZ, 0x3c, !PT ;  /* 0x000000030c097212 */ /* 0x001fc600078e3cff */
[----:B------:R-:W-:Y:S01]  /*a3d0*/  IMAD R11, R7, 0x8, R0 ;  /* 0x00000008070b7824 */ /* 0x000fe200078e0200 */
[----:B------:R-:W-:Y:S01]  /*a3e0*/  SHF.L.U32 R6, R9, 0x1f, RZ ;  /* 0x0000001f09067819 */ /* 0x000fe200000006ff */
[----:B-1----:R-:W-:Y:S06]  /*a3f0*/  @!P0 BRA `(.L_x_222) ;  /* 0x0000000c009c8947 */ /* 0x002fec0003800000 */
.L_x_268:
[----:B------:R-:W1:Y:S01]  /*a400*/  SYNCS.PHASECHK.TRANS64.TRYWAIT P0, [R11+URZ], R6 ;  /* 0x000000060b0075a7 */ /* 0x000e62000800017f */
[----:B------:R-:W-:-:S05]  /*a410*/  VIADD R2, R7, 0x1 ;  /* 0x0000000107027836 */ /* 0x000fca0000000000 */
[----:B------:R-:W-:-:S04]  /*a420*/  ISETP.NE.AND P1, PT, R2, 0x25, PT ;  /* 0x000000250200780c */ /* 0x000fc80003f25270 */
[----:B------:R-:W-:Y:S02]  /*a430*/  SEL R4, RZ, 0x1, P1 ;  /* 0x00000001ff047807 */ /* 0x000fe40000800000 */
[----:B------:R-:W-:Y:S02]  /*a440*/  SEL R3, R2, RZ, P1 ;  /* 0x000000ff02037207 */ /* 0x000fe40000800000 */
[----:B------:R-:W-:Y:S01]  /*a450*/  LOP3.LUT R4, R9, R4, RZ, 0x3c, !PT ;  /* 0x0000000409047212 */ /* 0x000fe200078e3cff */
[----:B-1----:R-:W-:Y:S06]  /*a460*/  @!P0 BRA `(.L_x_223) ;  /* 0x0000000c00948947 */ /* 0x002fec0003800000 */
.L_x_269:
[----:B------:R-:W-:Y:S01]  /*a470*/  IMAD R3, R3, 0x8, R0 ;  /* 0x0000000803037824 */ /* 0x000fe200078e0200 */
[----:B------:R-:W-:-:S07]  /*a480*/  SHF.L.U32 R0, R4, 0x1f, RZ ;  /* 0x0000001f04007819 */ /* 0x000fce00000006ff */
.L_x_224:
[----:B--2---:R2:W3:Y:S02]  /*a490*/  SYNCS.PHASECHK.TRANS64.TRYWAIT P0, [R3+URZ], R0 ;  /* 0x00000000030075a7 */ /* 0x0044e4000800017f */
[----:B---3--:R-:W-:Y:S05]  /*a4a0*/  @!P0 NANOSLEEP.SYNCS 0x989680 ;  /* 0x009896800000895d */ /* 0x008fea0003900000 */
[----:B------:R-:W3:Y:S02]  /*a4b0*/  @!P0 SYNCS.PHASECHK.TRANS64 P0, [R3+URZ], R0 ;  /* 0x00000000030085a7 */ /* 0x000ee4000800007f */
[----:B---3--:R-:W-:Y:S05]  /*a4c0*/  @!P0 BRA `(.L_x_224) ;  /* 0xfffffffc00f08947 */ /* 0x008fea000383ffff */
.L_x_186:
[----:B------:R-:W-:Y:S05]  /*a4d0*/  BSYNC B0 ;  /* 0x0000000000007941 */ /* 0x000fea0003800000 */
.L_x_185:
[----:B------:R-:W-:Y:S05]  /*a4e0*/  EXIT ;  /* 0x000000000000794d */ /* 0x000fea0003800000 */
.L_x_16:
[----:B0-----:R-:W-:-:S04]  /*a4f0*/  IMAD.U32 R17, RZ, RZ, UR15 ;  /* 0x0000000fff117e24 */ /* 0x001fc8000f8e00ff */
[----:B------:R0:W1:Y:S03]  /*a500*/  SYNCS.PHASECHK.TRANS64.TRYWAIT P0, [R17+URZ+-0x8], R16 ;  /* 0xfffff810110075a7 */ /* 0x000066000800017f */
[----:B-1----:R-:W-:Y:S05]  /*a510*/  @!P0 NANOSLEEP.SYNCS 0x989680 ;  /* 0x009896800000895d */ /* 0x002fea0003900000 */
[----:B------:R-:W1:Y:S02]  /*a520*/  @!P0 SYNCS.PHASECHK.TRANS64 P0, [R17+URZ+-0x8], R16 ;  /* 0xfffff810110085a7 */ /* 0x000e64000800007f */
[----:B-1----:R-:W-:Y:S05]  /*a530*/  @!P0 BRA `(.L_x_16) ;  /* 0xfffffffc00ec8947 */ /* 0x002fea000383ffff */
[----:B------:R-:W-:Y:S05]  /*a540*/  BRA `(.L_x_225) ;  /* 0xffffff7000dc7947 */ /* 0x000fea000383ffff */
.L_x_21:
[----:B-1----:R-:W-:-:S04]  /*a550*/  IMAD.U32 R17, RZ, RZ, UR6 ;  /* 0x00000006ff117e24 */ /* 0x002fc8000f8e00ff */
[----:B------:R1:W2:Y:S03]  /*a560*/  SYNCS.PHASECHK.TRANS64.TRYWAIT P0, [R17+URZ], R16 ;  /* 0x00000010110075a7 */ /* 0x0002a6000800017f */
[----:B--2---:R-:W-:Y:S05]  /*a570*/  @!P0 NANOSLEEP.SYNCS 0x989680 ;  /* 0x009896800000895d */ /* 0x004fea0003900000 */
[----:B------:R-:W2:Y:S02]  /*a580*/  @!P0 SYNCS.PHASECHK.TRANS64 P0, [R17+URZ], R16 ;  /* 0x00000010110085a7 */ /* 0x000ea4000800007f */
[----:B--2---:R-:W-:Y:S05]  /*a590*/  @!P0 BRA `(.L_x_21) ;  /* 0xfffffffc00ec8947 */ /* 0x004fea000383ffff */
[----:B------:R-:W-:Y:S05]  /*a5a0*/  BRA `(.L_x_20) ;  /* 0xffffff7800087947 */ /* 0x000fea000383ffff */
.L_x_27:
[----:B-1----:R-:W-:-:S04]  /*a5b0*/  IMAD.U32 R18, RZ, RZ, UR9 ;  /* 0x00000009ff127e24 */ /* 0x002fc8000f8e00ff */
[----:B------:R1:W2:Y:S03]  /*a5c0*/  SYNCS.PHASECHK.TRANS64.TRYWAIT P0, [R18+URZ], R17 ;  /* 0x00000011120075a7 */ /* 0x0002a6000800017f */
[----:B--2---:R-:W-:Y:S05]  /*a5d0*/  @!P0 NANOSLEEP.SYNCS 0x989680 ;  /* 0x009896800000895d */ /* 0x004fea0003900000 */
[----:B------:R-:W2:Y:S02]  /*a5e0*/  @!P0 SYNCS.PHASECHK.TRANS64 P0, [R18+URZ], R17 ;  /* 0x00000011120085a7 */ /* 0x000ea4000800007f */
[----:B--2---:R-:W-:Y:S05]  /*a5f0*/  @!P0 BRA `(.L_x_27) ;  /* 0xfffffffc00ec8947 */ /* 0x004fea000383ffff */
[----:B------:R-:W-:Y:S05]  /*a600*/  BRA `(.L_x_26) ;  /* 0xffffff80002c7947 */ /* 0x000fea000383ffff */
.L_x_35:
[----:B0-----:R-:W-:-:S04]  /*a610*/  IMAD.U32 R17, RZ, RZ, UR15 ;  /* 0x0000000fff117e24 */ /* 0x001fc8000f8e00ff */
[----:B------:R0:W1:Y:S03]  /*a620*/  SYNCS.PHASECHK.TRANS64.TRYWAIT P0, [R17+URZ+0x8], R16 ;  /* 0x00000810110075a7 */ /* 0x000066000800017f */
[----:B-1----:R-:W-:Y:S05]  /*a630*/  @!P0 NANOSLEEP.SYNCS 0x989680 ;  /* 0x009896800000895d */ /* 0x002fea0003900000 */
[----:B------:R-:W1:Y:S02]  /*a640*/  @!P0 SYNCS.PHASECHK.TRANS64 P0, [R17+URZ+0x8], R16 ;  /* 0x00000810110085a7 */ /* 0x000e64000800007f */
[----:B-1----:R-:W-:Y:S05]  /*a650*/  @!P0 BRA `(.L_x_35) ;  /* 0xfffffffc00ec8947 */ /* 0x002fea000383ffff */
[----:B------:R-:W-:Y:S05]  /*a660*/  BRA `(.L_x_226) ;  /* 0xffffff8c00807947 */ /* 0x000fea000383ffff */
.L_x_172:
[----:B------:R-:W-:Y:S01]  /*a670*/  BSSY B1, `(.L_x_227) ;  /* 0x0000006000017945 */ /* 0x000fe20003800000 */
[----:B------:R-:W-:-:S07]  /*a680*/  IMAD.MOV.U32 R10, RZ, RZ, -0x1 ;  /* 0xffffffffff0a7424 */ /* 0x000fce00078e00ff */
[----:B------:R-:W-:Y:S05]  /*a690*/  WARPSYNC.COLLECTIVE R10, `(.L_x_228) ;  /* 0x000000000a0c7348 */ /* 0x000fea0003c00000 */
[----:B------:R-:W-:Y:S02]  /*a6a0*/  ELECT P1, UR62, PT ;  /* 0x00000000003e782f */ /* 0x000fe40003820000 */
[----:B------:R-:W-:Y:S01]  /*a6b0*/  MOV R10, UR62 ;  /* 0x0000003e000a7c02 */ /* 0x000fe20008000f00 */
[----:B------:R-:W-:Y:S10]  /*a6c0*/  ENDCOLLECTIVE ;  /* 0x000000000000791b */ /* 0x000ff40003800000 */
.L_x_228:
[----:B------:R-:W-:Y:S05]  /*a6d0*/  BSYNC B1 ;  /* 0x0000000000017941 */ /* 0x000fea0003800000 */
.L_x_227:
[----:B------:R-:W-:Y:S05]  /*a6e0*/  BRA `(.L_x_229) ;  /* 0xffffffdc00607947 */ /* 0x000fea000383ffff */
.L_x_175:
[----:B-1----:R1:W2:Y:S02]  /*a6f0*/  SYNCS.PHASECHK.TRANS64.TRYWAIT P1, [R19+URZ+0x128], R10 ;  /* 0x0001280a130075a7 */ /* 0x0022a4000802017f */
[----:B--2---:R-:W-:Y:S05]  /*a700*/  @!P1 NANOSLEEP.SYNCS 0x989680 ;  /* 0x009896800000995d */ /* 0x004fea0003900000 */
[----:B------:R-:W2:Y:S02]  /*a710*/  @!P1 SYNCS.PHASECHK.TRANS64 P1, [R19+URZ+0x128], R10 ;  /* 0x0001280a130095a7 */ /* 0x000ea4000802007f */
[----:B--2---:R-:W-:Y:S05]  /*a720*/  @!P1 BRA `(.L_x_175) ;  /* 0xfffffffc00f09947 */ /* 0x004fea000383ffff */
[----:B------:R-:W-:Y:S05]  /*a730*/  BRA `(.L_x_230) ;  /* 0xffffffdc00947947 */ /* 0x000fea000383ffff */
.L_x_184:
[----:B------:R-:W-:Y:S01]  /*a740*/  BSSY B0, `(.L_x_231) ;  /* 0x0000006000007945 */ /* 0x000fe20003800000 */
[----:B------:R-:W-:-:S07]  /*a750*/  IMAD.MOV.U32 R10, RZ, RZ, -0x1 ;  /* 0xffffffffff0a7424 */ /* 0x000fce00078e00ff */
[----:B------:R-:W-:Y:S05]  /*a760*/  WARPSYNC.COLLECTIVE R10, `(.L_x_232) ;  /* 0x000000000a0c7348 */ /* 0x000fea0003c00000 */
[----:B------:R-:W-:Y:S02]  /*a770*/  ELECT P1, UR62, PT ;  /* 0x00000000003e782f */ /* 0x000fe40003820000 */
[----:B------:R-:W-:Y:S01]  /*a780*/  MOV R10, UR62 ;  /* 0x0000003e000a7c02 */ /* 0x000fe20008000f00 */
[----:B------:R-:W-:Y:S10]  /*a790*/  ENDCOLLECTIVE ;  /* 0x000000000000791b */ /* 0x000ff40003800000 */
.L_x_232:
[----:B------:R-:W-:Y:S05]  /*a7a0*/  BSYNC B0 ;  /* 0x0000000000007941 */ /* 0x000fea0003800000 */
.L_x_231:
[----:B------:R-:W-:Y:S01]  /*a7b0*/  PLOP3.LUT P0, PT, P1, PT, PT, 0x80, 0x0 ;  /* 0x000000000000781c */ /* 0x000fe20000f0f070 */
[----:B------:R-:W-:-:S12]  /*a7c0*/  BRA `(.L_x_233) ;  /* 0xffffffe400f07947 */ /* 0x000fd8000383ffff */
.L_x_188:
[----:B0-----:R0:W1:Y:S02]  /*a7d0*/  SYNCS.PHASECHK.TRANS64.TRYWAIT P0, [R5+URZ], R2 ;  /* 0x00000002050075a7 */ /* 0x001064000800017f */
[----:B-1----:R-:W-:Y:S05]  /*a7e0*/  @!P0 NANOSLEEP.SYNCS 0x989680 ;  /* 0x009896800000895d */ /* 0x002fea0003900000 */
[----:B------:R-:W1:Y:S02]  /*a7f0*/  @!P0 SYNCS.PHASECHK.TRANS64 P0, [R5+URZ], R2 ;  /* 0x00000002050085a7 */ /* 0x000e64000800007f */
[----:B-1----:R-:W-:Y:S05]  /*a800*/  @!P0 BRA `(.L_x_188) ;  /* 0xfffffffc00f08947 */ /* 0x002fea000383ffff */
[----:B------:R-:W-:Y:S05]  /*a810*/  BRA `(.L_x_234) ;  /* 0xffffffe800307947 */ /* 0x000fea000383ffff */
.L_x_189:
[----:B0-----:R0:W1:Y:S02]  /*a820*/  SYNCS.PHASECHK.TRANS64.TRYWAIT P0, [R7+URZ], R4 ;  /* 0x00000004070075a7 */ /* 0x001064000800017f */
[----:B-1----:R-:W-:Y:S05]  /*a830*/  @!P0 NANOSLEEP.SYNCS 0x989680 ;  /* 0x009896800000895d */ /* 0x002fea0003900000 */
[----:B------:R-:W1:Y:S02]  /*a840*/  @!P0 SYNCS.PHASECHK.TRANS64 P0, [R7+URZ], R4 ;  /* 0x00000004070085a7 */ /* 0x000e64000800007f */
[----:B-1----:R-:W-:Y:S05]  /*a850*/  @!P0 BRA `(.L_x_189) ;  /* 0xfffffffc00f08947 */ /* 0x002fea000383ffff */
[----:B------:R-:W-:Y:S05]  /*a860*/  BRA `(.L_x_235) ;  /* 0xffffffe800407947 */ /* 0x000fea000383ffff */
.L_x_190:
[----:B0-----:R0:W1:Y:S02]  /*a870*/  SYNCS.PHASECHK.TRANS64.TRYWAIT P0, [R6+URZ], R5 ;  /* 0x00000005060075a7 */ /* 0x001064000800017f */
[----:B-1----:R-:W-:Y:S05]  /*a880*/  @!P0 NANOSLEEP.SYNCS 0x989680 ;  /* 0x009896800000895d */ /* 0x002fea0003900000 */
[----:B------:R-:W1:Y:S02]  /*a890*/  @!P0 SYNCS.PHASECHK.TRANS64 P0, [R6+URZ], R5 ;  /* 0x00000005060085a7 */ /* 0x000e64000800007f */
[----:B-1----:R-:W-:Y:S05]  /*a8a0*/  @!P0 BRA `(.L_x_190) ;  /* 0xfffffffc00f08947 */ /* 0x002fea000383ffff */
[----:B------:R-:W-:Y:S05]  /*a8b0*/  BRA `(.L_x_236) ;  /* 0xffffffe800507947 */ /* 0x000fea000383ffff */
.L_x_191:
[----:B0-----:R0:W1:Y:S02]  /*a8c0*/  SYNCS.PHASECHK.TRANS64.TRYWAIT P0, [R9+URZ], R4 ;  /* 0x00000004090075a7 */ /* 0x001064000800017f */
[----:B-1----:R-:W-:Y:S05]  /*a8d0*/  @!P0 NANOSLEEP.SYNCS 0x989680 ;  /* 0x009896800000895d */ /* 0x002fea0003900000 */
[----:B------:R-:W1:Y:S02]  /*a8e0*/  @!P0 SYNCS.PHASECHK.TRANS64 P0, [R9+URZ], R4 ;  /* 0x00000004090085a7 */ /* 0x000e64000800007f */
[----:B-1----:R-:W-:Y:S05]  /*a8f0*/  @!P0 BRA `(.L_x_191) ;  /* 0xfffffffc00f08947 */ /* 0x002fea000383ffff */
[----:B------:R-:W-:Y:S05]  /*a900*/  BRA `(.L_x_237) ;  /* 0xffffffe800607947 */ /* 0x000fea000383ffff */
.L_x_192:
[----:B0-----:R0:W1:Y:S02]  /*a910*/  SYNCS.PHASECHK.TRANS64.TRYWAIT P0, [R6+URZ], R5 ;  /* 0x00000005060075a7 */ /* 0x001064000800017f */
[----:B-1----:R-:W-:Y:S05]  /*a920*/  @!P0 NANOSLEEP.SYNCS 0x989680 ;  /* 0x009896800000895d */ /* 0x002fea0003900000 */
[----:B------:R-:W1:Y:S02]  /*a930*/  @!P0 SYNCS.PHASECHK.TRANS64 P0, [R6+URZ], R5 ;  /* 0x00000005060085a7 */ /* 0x000e64000800007f */
[----:B-1----:R-:W-:Y:S05]  /*a940*/  @!P0 BRA `(.L_x_192) ;  /* 0xfffffffc00f08947 */ /* 0x002fea000383ffff */
[----:B------:R-:W-:Y:S05]  /*a950*/  BRA `(.L_x_238) ;  /* 0xffffffe800707947 */ /* 0x000fea000383ffff */
.L_x_193:
[----:B0-----:R0:W1:Y:S02]  /*a960*/  SYNCS.PHASECHK.TRANS64.TRYWAIT P0, [R9+URZ], R4 ;  /* 0x00000004090075a7 */ /* 0x001064000800017f */
[----:B-1----:R-:W-:Y:S05]  /*a970*/  @!P0 NANOSLEEP.SYNCS 0x989680 ;  /* 0x009896800000895d */ /* 0x002fea0003900000 */
[----:B------:R-:W1:Y:S02]  /*a980*/  @!P0 SYNCS.PHASECHK.TRANS64 P0, [R9+URZ], R4 ;  /* 0x00000004090085a7 */ /* 0x000e64000800007f */
[----:B-1----:R-:W-:Y:S05]  /*a990*/  @!P0 BRA `(.L_x_193) ;  /* 0xfffffffc00f08947 */ /* 0x002fea000383ffff */
[----:B------:R-:W-:Y:S05]  /*a9a0*/  BRA `(.L_x_239) ;  /* 0xffffffe800807947 */ /* 0x000fea000383ffff */
.L_x_194:
[----:B0-----:R0:W1:Y:S02]  /*a9b0*/  SYNCS.PHASECHK.TRANS64.TRYWAIT P0, [R6+URZ], R5 ;  /* 0x00000005060075a7 */ /* 0x001064000800017f */
[----:B-1----:R-:W-:Y:S05]  /*a9c0*/  @!P0 NANOSLEEP.SYNCS 0x989680 ;  /* 0x009896800000895d */ /* 0x002fea0003900000 */
[----:B------:R-:W1:Y:S02]  /*a9d0*/  @!P0 SYNCS.PHASECHK.TRANS64 P0, [R6+URZ], R5 ;  /* 0x00000005060085a7 */ /* 0x000e64000800007f */
[----:B-1----:R-:W-:Y:S05]  /*a9e0*/  @!P0 BRA `(.L_x_194) ;  /* 0xfffffffc00f08947 */ /* 0x002fea000383ffff */
[----:B------:R-:W-:Y:S05]  /*a9f0*/  BRA `(.L_x_240) ;  /* 0xffffffe800907947 */ /* 0x000fea000383ffff */
.L_x_195:
[----:B0-----:R0:W1:Y:S02]  /*aa00*/  SYNCS.PHASECHK.TRANS64.TRYWAIT P0, [R9+URZ], R4 ;  /* 0x00000004090075a7 */ /* 0x001064000800017f */
[----:B-1----:R-:W-:Y:S05]  /*aa10*/  @!P0 NANOSLEEP.SYNCS 0x989680 ;  /* 0x009896800000895d */ /* 0x002fea0003900000 */
[----:B------:R-:W1:Y:S02]  /*aa20*/  @!P0 SYNCS.PHASECHK.TRANS64 P0, [R9+URZ], R4 ;  /* 0x00000004090085a7 */ /* 0x000e64000800007f */
[----:B-1----:R-:W-:Y:S05]  /*aa30*/  @!P0 BRA `(.L_x_195) ;  /* 0xfffffffc00f08947 */ /* 0x002fea000383ffff */
[----:B------:R-:W-:Y:S05]  /*aa40*/  BRA `(.L_x_241) ;  /* 0xffffffe800a07947 */ /* 0x000fea000383ffff */
.L_x_196:
[----:B0-----:R0:W1:Y:S02]  /*aa50*/  SYNCS.PHASECHK.TRANS64.TRYWAIT P0, [R6+URZ], R5 ;  /* 0x00000005060075a7 */ /* 0x001064000800017f */
[----:B-1----:R-:W-:Y:S05]  /*aa60*/  @!P0 NANOSLEEP.SYNCS 0x989680 ;  /* 0x009896800000895d */ /* 0x002fea0003900000 */
[----:B------:R-:W1:Y:S02]  /*aa70*/  @!P0 SYNCS.PHASECHK.TRANS64 P0, [R6+URZ], R5 ;  /* 0x00000005060085a7 */ /* 0x000e64000800007f */
[----:B-1----:R-:W-:Y:S05]  /*aa80*/  @!P0 BRA `(.L_x_196) ;  /* 0xfffffffc00f08947 */ /* 0x002fea000383ffff */
[----:B------:R-:W-:Y:S05]  /*aa90*/  BRA `(.L_x_242) ;  /* 0xffffffe800b07947 */ /* 0x000fea000383ffff */
.L_x_197:
[----:B0-----:R0:W1:Y:S02]  /*aaa0*/  SYNCS.PHASECHK.TRANS64.TRYWAIT P0, [R9+URZ], R4 ;  /* 0x00000004090075a7 */ /* 0x001064000800017f */
[----:B-1----:R-:W-:Y:S05]  /*aab0*/  @!P0 NANOSLEEP.SYNCS 0x989680 ;  /* 0x009896800000895d */ /* 0x002fea0003900000 */
[----:B------:R-:W1:Y:S02]  /*aac0*/  @!P0 SYNCS.PHASECHK.TRANS64 P0, [R9+URZ], R4 ;  /* 0x00000004090085a7 */ /* 0x000e64000800007f */
[----:B-1----:R-:W-:Y:S05]  /*aad0*/  @!P0 BRA `(.L_x_197) ;  /* 0xfffffffc00f08947 */ /* 0x002fea000383ffff */
[----:B------:R-:W-:Y:S05]  /*aae0*/  BRA `(.L_x_243) ;  /* 0xffffffe800c07947 */ /* 0x000fea000383ffff */
.L_x_198:
[----:B0-----:R0:W1:Y:S02]  /*aaf0*/  SYNCS.PHASECHK.TRANS64.TRYWAIT P0, [R6+URZ], R5 ;  /* 0x00000005060075a7 */ /* 0x001064000800017f */
[----:B-1----:R-:W-:Y:S05]  /*ab00*/  @!P0 NANOSLEEP.SYNCS 0x989680 ;  /* 0x009896800000895d */ /* 0x002fea0003900000 */
[----:B------:R-:W1:Y:S02]  /*ab10*/  @!P0 SYNCS.PHASECHK.TRANS64 P0, [R6+URZ], R5 ;  /* 0x00000005060085a7 */ /* 0x000e64000800007f */
[----:B-1----:R-:W-:Y:S05]  /*ab20*/  @!P0 BRA `(.L_x_198) ;  /* 0xfffffffc00f08947 */ /* 0x002fea000383ffff */
[----:B------:R-:W-:Y:S05]  /*ab30*/  BRA `(.L_x_244) ;  /* 0xffffffe800d07947 */ /* 0x000fea000383ffff */
.L_x_199:
[----:B0-----:R0:W1:Y:S02]  /*ab40*/  SYNCS.PHASECHK.TRANS64.TRYWAIT P0, [R9+URZ], R4 ;  /* 0x00000004090075a7 */ /* 0x001064000800017f */
[----:B-1----:R-:W-:Y:S05]  /*ab50*/  @!P0 NANOSLEEP.SYNCS 0x989680 ;  /* 0x009896800000895d */ /* 0x002fea0003900000 */
[----:B------:R-:W1:Y:S02]  /*ab60*/  @!P0 SYNCS.PHASECHK.TRANS64 P0, [R9+URZ], R4 ;  /* 0x00000004090085a7 */ /* 0x000e64000800007f */
[----:B-1----:R-:W-:Y:S05]  /*ab70*/  @!P0 BRA `(.L_x_199) ;  /* 0xfffffffc00f08947 */ /* 0x002fea000383ffff */
[----:B------:R-:W-:Y:S05]  /*ab80*/  BRA `(.L_x_245) ;  /* 0xffffffe800e07947 */ /* 0x000fea000383ffff */
.L_x_200:
[----:B0-----:R0:W1:Y:S02]  /*ab90*/  SYNCS.PHASECHK.TRANS64.TRYWAIT P0, [R6+URZ], R5 ;  /* 0x00000005060075a7 */ /* 0x001064000800017f */
[----:B-1----:R-:W-:Y:S05]  /*aba0*/  @!P0 NANOSLEEP.SYNCS 0x989680 ;  /* 0x009896800000895d */ /* 0x002fea0003900000 */
[----:B------:R-:W1:Y:S02]  /*abb0*/  @!P0 SYNCS.PHASECHK.TRANS64 P0, [R6+URZ], R5 ;  /* 0x00000005060085a7 */ /* 0x000e64000800007f */
[----:B-1----:R-:W-:Y:S05]  /*abc0*/  @!P0 BRA `(.L_x_200) ;  /* 0xfffffffc00f08947 */ /* 0x002fea000383ffff */
[----:B------:R-:W-:Y:S05]  /*abd0*/  BRA `(.L_x_246) ;  /* 0xffffffe800f07947 */ /* 0x000fea000383ffff */
.L_x_201:
[----:B0-----:R0:W1:Y:S02]  /*abe0*/  SYNCS.PHASECHK.TRANS64.TRYWAIT P0, [R9+URZ], R4 ;  /* 0x00000004090075a7 */ /* 0x001064000800017f */
[----:B-1----:R-:W-:Y:S05]  /*abf0*/  @!P0 NANOSLEEP.SYNCS 0x989680 ;  /* 0x009896800000895d */ /* 0x002fea0003900000 */
[----:B------:R-:W1:Y:S02]  /*ac00*/  @!P0 SYNCS.PHASECHK.TRANS64 P0, [R9+URZ], R4 ;  /* 0x00000004090085a7 */ /* 0x000e64000800007f */
[----:B-1----:R-:W-:Y:S05]  /*ac10*/  @!P0 BRA `(.L_x_201) ;  /* 0xfffffffc00f08947 */ /* 0x002fea000383ffff */
[----:B------:R-:W-:Y:S05]  /*ac20*/  BRA `(.L_x_247) ;  /* 0xffffffec00007947 */ /* 0x000fea000383ffff */
.L_x_202:
[----:B0-----:R0:W1:Y:S02]  /*ac30*/  SYNCS.PHASECHK.TRANS64.TRYWAIT P0, [R6+URZ], R5 ;  /* 0x00000005060075a7 */ /* 0x001064000800017f */
[----:B-1----:R-:W-:Y:S05]  /*ac40*/  @!P0 NANOSLEEP.SYNCS 0x989680 ;  /* 0x009896800000895d */ /* 0x002fea0003900000 */
[----:B------:R-:W1:Y:S02]  /*ac50*/  @!P0 SYNCS.PHASECHK.TRANS64 P0, [R6+URZ], R5 ;  /* 0x00000005060085a7 */ /* 0x000e64000800007f */
[----:B-1----:R-:W-:Y:S05]  /*ac60*/  @!P0 BRA `(.L_x_202) ;  /* 0xfffffffc00f08947 */ /* 0x002fea000383ffff */
[----:B------:R-:W-:Y:S05]  /*ac70*/  BRA `(.L_x_248) ;  /* 0xffffffec00107947 */ /* 0x000fea000383ffff */
.L_x_203:
[----:B0-----:R0:W1:Y:S02]  /*ac80*/  SYNCS.PHASECHK.TRANS64.TRYWAIT P0, [R9+URZ], R4 ;  /* 0x00000004090075a7 */ /* 0x001064000800017f */
[----:B-1----:R-:W-:Y:S05]  /*ac90*/  @!P0 NANOSLEEP.SYNCS 0x989680 ;  /* 0x009896800000895d */ /* 0x002fea0003900000 */
[----:B------:R-:W1:Y:S02]  /*aca0*/  @!P0 SYNCS.PHASECHK.TRANS64 P0, [R9+URZ], R4 ;  /* 0x00000004090085a7 */ /* 0x000e64000800007f */
[----:B-1----:R-:W-:Y:S05]  /*acb0*/  @!P0 BRA `(.L_x_203) ;  /* 0xfffffffc00f08947 */ /* 0x002fea000383ffff */
[----:B------:R-:W-:Y:S05]  /*acc0*/  BRA `(.L_x_249) ;  /* 0xffffffec00207947 */ /* 0x000fea000383ffff */
.L_x_204:
[----:B0-----:R0:W1:Y:S02]  /*acd0*/  SYNCS.PHASECHK.TRANS64.TRYWAIT P0, [R6+URZ], R5 ;  /* 0x00000005060075a7 */ /* 0x001064000800017f */
[----:B-1----:R-:W-:Y:S05]  /*ace0*/  @!P0 NANOSLEEP.SYNCS 0x989680 ;  /* 0x009896800000895d */ /* 0x002fea0003900000 */
[----:B------:R-:W1:Y:S02]  /*acf0*/  @!P0 SYNCS.PHASECHK.TRANS64 P0, [R6+URZ], R5 ;  /* 0x00000005060085a7 */ /* 0x000e64000800007f */
[----:B-1----:R-:W-:Y:S05]  /*ad00*/  @!P0 BRA `(.L_x_204) ;  /* 0xfffffffc00f08947 */ /* 0x002fea000383ffff */
[----:B------:R-:W-:Y:S05]  /*ad10*/  BRA `(.L_x_250) ;  /* 0xffffffec00307947 */ /* 0x000fea000383ffff */
.L_x_205:
[----:B0-----:R0:W1:Y:S02]  /*ad20*/  SYNCS.PHASECHK.TRANS64.TRYWAIT P0, [R9+URZ], R4 ;  /* 0x00000004090075a7 */ /* 0x001064000800017f */
[----:B-1----:R-:W-:Y:S05]  /*ad30*/  @!P0 NANOSLEEP.SYNCS 0x989680 ;  /* 0x009896800000895d */ /* 0x002fea0003900000 */
[----:B------:R-:W1:Y:S02]  /*ad40*/  @!P0 SYNCS.PHASECHK.TRANS64 P0, [R9+URZ], R4 ;  /* 0x00000004090085a7 */ /* 0x000e64000800007f */
[----:B-1----:R-:W-:Y:S05]  /*ad50*/  @!P0 BRA `(.L_x_205) ;  /* 0xfffffffc00f08947 */ /* 0x002fea000383ffff */
[----:B------:R-:W-:Y:S05]  /*ad60*/  BRA `(.L_x_251) ;  /* 0xffffffec00407947 */ /* 0x000fea000383ffff */
.L_x_206:
[----:B0-----:R0:W1:Y:S02]  /*ad70*/  SYNCS.PHASECHK.TRANS64.TRYWAIT P0, [R6+URZ], R5 ;  /* 0x00000005060075a7 */ /* 0x001064000800017f */
[----:B-1----:R-:W-:Y:S05]  /*ad80*/  @!P0 NANOSLEEP.SYNCS 0x989680 ;  /* 0x009896800000895d */ /* 0x002fea0003900000 */
[----:B------:R-:W1:Y:S02]  /*ad90*/  @!P0 SYNCS.PHASECHK.TRANS64 P0, [R6+URZ], R5 ;  /* 0x00000005060085a7 */ /* 0x000e64000800007f */
[----:B-1----:R-:W-:Y:S05]  /*ada0*/  @!P0 BRA `(.L_x_206) ;  /* 0xfffffffc00f08947 */ /* 0x002fea000383ffff */
[----:B------:R-:W-:Y:S05]  /*adb0*/  BRA `(.L_x_252) ;  /* 0xffffffec00507947 */ /* 0x000fea000383ffff */
.L_x_207:
[----:B0-----:R0:W1:Y:S02]  /*adc0*/  SYNCS.PHASECHK.TRANS64.TRYWAIT P0, [R9+URZ], R4 ;  /* 0x00000004090075a7 */ /* 0x001064000800017f */
[----:B-1----:R-:W-:Y:S05]  /*add0*/  @!P0 NANOSLEEP.SYNCS 0x989680 ;  /* 0x009896800000895d */ /* 0x002fea0003900000 */
[----:B------:R-:W1:Y:S02]  /*ade0*/  @!P0 SYNCS.PHASECHK.TRANS64 P0, [R9+URZ], R4 ;  /* 0x00000004090085a7 */ /* 0x000e64000800007f */
[----:B-1----:R-:W-:Y:S05]  /*adf0*/  @!P0 BRA `(.L_x_207) ;  /* 0xfffffffc00f08947 */ /* 0x002fea000383ffff */
[----:B------:R-:W-:Y:S05]  /*ae00*/  BRA `(.L_x_253) ;  /* 0xffffffec00607947 */ /* 0x000fea000383ffff */
.L_x_208:
[----:B0-----:R0:W1:Y:S02]  /*ae10*/  SYNCS.PHASECHK.TRANS64.TRYWAIT P0, [R6+URZ], R5 ;  /* 0x00000005060075a7 */ /* 0x001064000800017f */
[----:B-1----:R-:W-:Y:S05]  /*ae20*/  @!P0 NANOSLEEP.SYNCS 0x989680 ;  /* 0x009896800000895d */ /* 0x002fea0003900000 */
[----:B------:R-:W1:Y:S02]  /*ae30*/  @!P0 SYNCS.PHASECHK.TRANS64 P0, [R6+URZ], R5 ;  /* 0x00000005060085a7 */ /* 0x000e64000800007f */
[----:B-1----:R-:W-:Y:S05]  /*ae40*/  @!P0 BRA `(.L_x_208) ;  /* 0xfffffffc00f08947 */ /* 0x002fea000383ffff */
[----:B------:R-:W-:Y:S05]  /*ae50*/  BRA `(.L_x_254) ;  /* 0xffffffec00707947 */ /* 0x000fea000383ffff */
.L_x_209:
[----:B0-----:R0:W1:Y:S02]  /*ae60*/  SYNCS.PHASECHK.TRANS64.TRYWAIT P0, [R9+URZ], R4 ;  /* 0x00000004090075a7 */ /* 0x001064000800017f */
[----:B-1----:R-:W-:Y:S05]  /*ae70*/  @!P0 NANOSLEEP.SYNCS 0x989680 ;  /* 0x009896800000895d */ /* 0x002fea0003900000 */
[----:B------:R-:W1:Y:S02]  /*ae80*/  @!P0 SYNCS.PHASECHK.TRANS64 P0, [R9+URZ], R4 ;  /* 0x00000004090085a7 */ /* 0x000e64000800007f */
[----:B-1----:R-:W-:Y:S05]  /*ae90*/  @!P0 BRA `(.L_x_209) ;  /* 0xfffffffc00f08947 */ /* 0x002fea000383ffff */
[----:B------:R-:W-:Y:S05]  /*aea0*/  BRA `(.L_x_255) ;  /* 0xffffffec00807947 */ /* 0x000fea000383ffff */
.L_x_210:
[----:B0-----:R0:W1:Y:S02]  /*aeb0*/  SYNCS.PHASECHK.TRANS64.TRYWAIT P0, [R6+URZ], R5 ;  /* 0x00000005060075a7 */ /* 0x001064000800017f */
[----:B-1----:R-:W-:Y:S05]  /*aec0*/  @!P0 NANOSLEEP.SYNCS 0x989680 ;  /* 0x009896800000895d */ /* 0x002fea0003900000 */
[----:B------:R-:W1:Y:S02]  /*aed0*/  @!P0 SYNCS.PHASECHK.TRANS64 P0, [R6+URZ], R5 ;  /* 0x00000005060085a7 */ /* 0x000e64000800007f */
[----:B-1----:R-:W-:Y:S05]  /*aee0*/  @!P0 BRA `(.L_x_210) ;  /* 0xfffffffc00f08947 */ /* 0x002fea000383ffff */
[----:B------:R-:W-:Y:S05]  /*aef0*/  BRA `(.L_x_256) ;  /* 0xffffffec00907947 */ /* 0x000fea000383ffff */
.L_x_211:
[----:B0-----:R0:W1:Y:S02]  /*af00*/  SYNCS.PHASECHK.TRANS64.TRYWAIT P0, [R9+URZ], R4 ;  /* 0x00000004090075a7 */ /* 0x001064000800017f */
[----:B-1----:R-:W-:Y:S05]  /*af10*/  @!P0 NANOSLEEP.SYNCS 0x989680 ;  /* 0x009896800000895d */ /* 0x002fea0003900000 */
[----:B------:R-:W1:Y:S02]  /*af20*/  @!P0 SYNCS.PHASECHK.TRANS64 P0, [R9+URZ], R4 ;  /* 0x00000004090085a7 */ /* 0x000e64000800007f */
[----:B-1----:R-:W-:Y:S05]  /*af30*/  @!P0 BRA `(.L_x_211) ;  /* 0xfffffffc00f08947 */ /* 0x002fea000383ffff */
[----:B------:R-:W-:Y:S05]  /*af40*/  BRA `(.L_x_257) ;  /* 0xffffffec00a07947 */ /* 0x000fea000383ffff */
.L_x_212:
[----:B0-----:R0:W1:Y:S02]  /*af50*/  SYNCS.PHASECHK.TRANS64.TRYWAIT P0, [R6+URZ], R5 ;  /* 0x00000005060075a7 */ /* 0x001064000800017f */
[----:B-1----:R-:W-:Y:S05]  /*af60*/  @!P0 NANOSLEEP.SYNCS 0x989680 ;  /* 0x009896800000895d */ /* 0x002fea0003900000 */
[----:B------:R-:W1:Y:S02]  /*af70*/  @!P0 SYNCS.PHASECHK.TRANS64 P0, [R6+URZ], R5 ;  /* 0x00000005060085a7 */ /* 0x000e64000800007f */
[----:B-1----:R-:W-:Y:S05]  /*af80*/  @!P0 BRA `(.L_x_212) ;  /* 0xfffffffc00f08947 */ /* 0x002fea000383ffff */
[----:B------:R-:W-:Y:S05]  /*af90*/  BRA `(.L_x_258) ;  /* 0xffffffec00b07947 */ /* 0x000fea000383ffff */
.L_x_213:
[----:B0-----:R0:W1:Y:S02]  /*afa0*/  SYNCS.PHASECHK.TRANS64.TRYWAIT P0, [R9+URZ], R4 ;  /* 0x00000004090075a7 */ /* 0x001064000800017f */
[----:B-1----:R-:W-:Y:S05]  /*afb0*/  @!P0 NANOSLEEP.SYNCS 0x989680 ;  /* 0x009896800000895d */ /* 0x002fea0003900000 */
[----:B------:R-:W1:Y:S02]  /*afc0*/  @!P0 SYNCS.PHASECHK.TRANS64 P0, [R9+URZ], R4 ;  /* 0x00000004090085a7 */ /* 0x000e64000800007f */
[----:B-1----:R-:W-:Y:S05]  /*afd0*/  @!P0 BRA `(.L_x_213) ;  /* 0xfffffffc00f08947 */ /* 0x002fea000383ffff */
[----:B------:R-:W-:Y:S05]  /*afe0*/  BRA `(.L_x_259) ;  /* 0xffffffec00c07947 */ /* 0x000fea000383ffff */
.L_x_214:
[----:B0-----:R0:W1:Y:S02]  /*aff0*/  SYNCS.PHASECHK.TRANS64.TRYWAIT P0, [R6+URZ], R5 ;  /* 0x00000005060075a7 */ /* 0x001064000800017f */
[----:B-1----:R-:W-:Y:S05]  /*b000*/  @!P0 NANOSLEEP.SYNCS 0x989680 ;  /* 0x009896800000895d */ /* 0x002fea0003900000 */
[----:B------:R-:W1:Y:S02]  /*b010*/  @!P0 SYNCS.PHASECHK.TRANS64 P0, [R6+URZ], R5 ;  /* 0x00000005060085a7 */ /* 0x000e64000800007f */
[----:B-1----:R-:W-:Y:S05]  /*b020*/  @!P0 BRA `(.L_x_214) ;  /* 0xfffffffc00f08947 */ /* 0x002fea000383ffff */
[----:B------:R-:W-:Y:S05]  /*b030*/  BRA `(.L_x_260) ;  /* 0xffffffec00d07947 */ /* 0x000fea000383ffff */
.L_x_215:
[----:B0-----:R0:W1:Y:S02]  /*b040*/  SYNCS.PHASECHK.TRANS64.TRYWAIT P0, [R9+URZ], R4 ;  /* 0x00000004090075a7 */ /* 0x001064000800017f */
[----:B-1----:R-:W-:Y:S05]  /*b050*/  @!P0 NANOSLEEP.SYNCS 0x989680 ;  /* 0x009896800000895d */ /* 0x002fea0003900000 */
[----:B------:R-:W1:Y:S02]  /*b060*/  @!P0 SYNCS.PHASECHK.TRANS64 P0, [R9+URZ], R4 ;  /* 0x00000004090085a7 */ /* 0x000e64000800007f */
[----:B-1----:R-:W-:Y:S05]  /*b070*/  @!P0 BRA `(.L_x_215) ;  /* 0xfffffffc00f08947 */ /* 0x002fea000383ffff */
[----:B------:R-:W-:Y:S05]  /*b080*/  BRA `(.L_x_261) ;  /* 0xffffffec00e07947 */ /* 0x000fea000383ffff */
.L_x_216:
[----:B0-----:R0:W1:Y:S02]  /*b090*/  SYNCS.PHASECHK.TRANS64.TRYWAIT P0, [R6+URZ], R5 ;  /* 0x00000005060075a7 */ /* 0x001064000800017f */
[----:B-1----:R-:W-:Y:S05]  /*b0a0*/  @!P0 NANOSLEEP.SYNCS 0x989680 ;  /* 0x009896800000895d */ /* 0x002fea0003900000 */
[----:B------:R-:W1:Y:S02]  /*b0b0*/  @!P0 SYNCS.PHASECHK.TRANS64 P0, [R6+URZ], R5 ;  /* 0x00000005060085a7 */ /* 0x000e64000800007f */
[----:B-1----:R-:W-:Y:S05]  /*b0c0*/  @!P0 BRA `(.L_x_216) ;  /* 0xfffffffc00f08947 */ /* 0x002fea000383ffff */
[----:B------:R-:W-:Y:S05]  /*b0d0*/  BRA `(.L_x_262) ;  /* 0xffffffec00f07947 */ /* 0x000fea000383ffff */
.L_x_217:
[----:B0-----:R0:W1:Y:S02]  /*b0e0*/  SYNCS.PHASECHK.TRANS64.TRYWAIT P0, [R9+URZ], R4 ;  /* 0x00000004090075a7 */ /* 0x001064000800017f */
[----:B-1----:R-:W-:Y:S05]  /*b0f0*/  @!P0 NANOSLEEP.SYNCS 0x989680 ;  /* 0x009896800000895d */ /* 0x002fea0003900000 */
[----:B------:R-:W1:Y:S02]  /*b100*/  @!P0 SYNCS.PHASECHK.TRANS64 P0, [R9+URZ], R4 ;  /* 0x00000004090085a7 */ /* 0x000e64000800007f */
[----:B-1----:R-:W-:Y:S05]  /*b110*/  @!P0 BRA `(.L_x_217) ;  /* 0xfffffffc00f08947 */ /* 0x002fea000383ffff */
[----:B------:R-:W-:Y:S05]  /*b120*/  BRA `(.L_x_263) ;  /* 0xfffffff000007947 */ /* 0x000fea000383ffff */
.L_x_218:
[----:B0-----:R0:W1:Y:S02]  /*b130*/  SYNCS.PHASECHK.TRANS64.TRYWAIT P0, [R6+URZ], R5 ;  /* 0x00000005060075a7 */ /* 0x001064000800017f */
[----:B-1----:R-:W-:Y:S05]  /*b140*/  @!P0 NANOSLEEP.SYNCS 0x989680 ;  /* 0x009896800000895d */ /* 0x002fea0003900000 */
[----:B------:R-:W1:Y:S02]  /*b150*/  @!P0 SYNCS.PHASECHK.TRANS64 P0, [R6+URZ], R5 ;  /* 0x00000005060085a7 */ /* 0x000e64000800007f */
[----:B-1----:R-:W-:Y:S05]  /*b160*/  @!P0 BRA `(.L_x_218) ;  /* 0xfffffffc00f08947 */ /* 0x002fea000383ffff */
[----:B------:R-:W-:Y:S05]  /*b170*/  BRA `(.L_x_264) ;  /* 0xfffffff000107947 */ /* 0x000fea000383ffff */
.L_x_219:
[----:B0-----:R0:W1:Y:S02]  /*b180*/  SYNCS.PHASECHK.TRANS64.TRYWAIT P0, [R9+URZ], R4 ;  /* 0x00000004090075a7 */ /* 0x001064000800017f */
[----:B-1----:R-:W-:Y:S05]  /*b190*/  @!P0 NANOSLEEP.SYNCS 0x989680 ;  /* 0x009896800000895d */ /* 0x002fea0003900000 */
[----:B------:R-:W1:Y:S02]  /*b1a0*/  @!P0 SYNCS.PHASECHK.TRANS64 P0, [R9+URZ], R4 ;  /* 0x00000004090085a7 */ /* 0x000e64000800007f */
[----:B-1----:R-:W-:Y:S05]  /*b1b0*/  @!P0 BRA `(.L_x_219) ;  /* 0xfffffffc00f08947 */ /* 0x002fea000383ffff */
[----:B------:R-:W-:Y:S05]  /*b1c0*/  BRA `(.L_x_265) ;  /* 0xfffffff000207947 */ /* 0x000fea000383ffff */
.L_x_220:
[----:B0-----:R0:W1:Y:S02]  /*b1d0*/  SYNCS.PHASECHK.TRANS64.TRYWAIT P0, [R6+URZ], R5 ;  /* 0x00000005060075a7 */ /* 0x001064000800017f */
[----:B-1----:R-:W-:Y:S05]  /*b1e0*/  @!P0 NANOSLEEP.SYNCS 0x989680 ;  /* 0x009896800000895d */ /* 0x002fea0003900000 */
[----:B------:R-:W1:Y:S02]  /*b1f0*/  @!P0 SYNCS.PHASECHK.TRANS64 P0, [R6+URZ], R5 ;  /* 0x00000005060085a7 */ /* 0x000e64000800007f */
[----:B-1----:R-:W-:Y:S05]  /*b200*/  @!P0 BRA `(.L_x_220) ;  /* 0xfffffffc00f08947 */ /* 0x002fea000383ffff */
[----:B------:R-:W-:Y:S05]  /*b210*/  BRA `(.L_x_266) ;  /* 0xfffffff000307947 */ /* 0x000fea000383ffff */
.L_x_221:
[----:B0-----:R0:W1:Y:S02]  /*b220*/  SYNCS.PHASECHK.TRANS64.TRYWAIT P0, [R9+URZ], R4 ;  /* 0x00000004090075a7 */ /* 0x001064000800017f */
[----:B-1----:R-:W-:Y:S05]  /*b230*/  @!P0 NANOSLEEP.SYNCS 0x989680 ;  /* 0x009896800000895d */ /* 0x002fea0003900000 */
[----:B------:R-:W1:Y:S02]  /*b240*/  @!P0 SYNCS.PHASECHK.TRANS64 P0, [R9+URZ], R4 ;  /* 0x00000004090085a7 */ /* 0x000e64000800007f */
[----:B-1----:R-:W-:Y:S05]  /*b250*/  @!P0 BRA `(.L_x_221) ;  /* 0xfffffffc00f08947 */ /* 0x002fea000383ffff */
[----:B------:R-:W-:Y:S05]  /*b260*/  BRA `(.L_x_267) ;  /* 0xfffffff000407947 */ /* 0x000fea000383ffff */
.L_x_222:
[----:B0-----:R0:W1:Y:S02]  /*b270*/  SYNCS.PHASECHK.TRANS64.TRYWAIT P0, [R8+URZ], R5 ;  /* 0x00000005080075a7 */ /* 0x001064000800017f */
[----:B-1----:R-:W-:Y:S05]  /*b280*/  @!P0 NANOSLEEP.SYNCS 0x989680 ;  /* 0x009896800000895d */ /* 0x002fea0003900000 */
[----:B------:R-:W1:Y:S02]  /*b290*/  @!P0 SYNCS.PHASECHK.TRANS64 P0, [R8+URZ], R5 ;  /* 0x00000005080085a7 */ /* 0x000e64000800007f */
[----:B-1----:R-:W-:Y:S05]  /*b2a0*/  @!P0 BRA `(.L_x_222) ;  /* 0xfffffffc00f08947 */ /* 0x002fea000383ffff */
[----:B------:R-:W-:Y:S05]  /*b2b0*/  BRA `(.L_x_268) ;  /* 0xfffffff000507947 */ /* 0x000fea000383ffff */
.L_x_223:
[----:B-1----:R1:W2:Y:S02]  /*b2c0*/  SYNCS.PHASECHK.TRANS64.TRYWAIT P0, [R11+URZ], R6 ;  /* 0x000000060b0075a7 */ /* 0x0022a4000800017f */
[----:B--2---:R-:W-:Y:S05]  /*b2d0*/  @!P0 NANOSLEEP.SYNCS 0x989680 ;  /* 0x009896800000895d */ /* 0x004fea0003900000 */
[----:B------:R-:W2:Y:S02]  /*b2e0*/  @!P0 SYNCS.PHASECHK.TRANS64 P0, [R11+URZ], R6 ;  /* 0x000000060b0085a7 */ /* 0x000ea4000800007f */
[----:B--2---:R-:W-:Y:S05]  /*b2f0*/  @!P0 BRA `(.L_x_223) ;  /* 0xfffffffc00f08947 */ /* 0x004fea000383ffff */
[----:B------:R-:W-:Y:S05]  /*b300*/  BRA `(.L_x_269) ;  /* 0xfffffff000587947 */ /* 0x000fea000383ffff */
.L_x_270:
[----:B------:R-:W-:-:S00]  /*b310*/  BRA `(.L_x_270) ;  /* 0xfffffffc00fc7947 */ /* 0x000fc0000383ffff */
[----:B------:R-:W-:-:S00]  /*b320*/  NOP ;  /* 0x0000000000007918 */ /* 0x000fc00000000000 */
        /* <DEDUP_REMOVED lines=13> */
.L_x_271:


//--------------------- .nv.shared._ZN7cutlass13device_kernelINS_4gemm6kernel13GemmUniversalIN4cute5tupleIJiiiiEEENS1_10collective13CollectiveMmaINS1_37MainloopSm90TmaGmmaWarpSpecializedFP8ILi37ENS5_IJNS4_1CILi1EEESB_SB_EEENS1_32KernelTmaWarpSpecializedPingpongEEENS5_IJNSA_ILi64EEENSA_ILi128EEENSA_ILi32EEEEEENS_12float_e5m2_tENS5_IJlSB_lEEENS_12float_e4m3_tESK_NS4_8TiledMMAINS4_8MMA_AtomIJNS4_4SM904GMMA31MMA_64x128x32_F32E5M2E4M3_SS_TNILNSP_7ScaleInE1ELSR_1EEEEEENS4_6LayoutISC_NS5_IJNSA_ILi0EEESV_SV_EEEEENS5_IJNS4_10UnderscoreESY_SY_EEEEENS4_13SM90_TMA_LOADENS4_14ComposedLayoutINS4_7SwizzleILi1ELi4ELi3EEENS4_18smem_ptr_flag_bitsILi8EEENSU_INS5_IJNSA_ILi8EEESH_EEENS5_IJSH_SB_EEEEEEEvNS4_8identityES11_S1B_vS1C_EENS_8epilogue10collective6detail29Sm90TmaWarpSpecializedAdapterINS1F_15DefaultEpilogueISJ_SK_SK_NS1E_6thread17LinearCombinationISJ_Li1EffLNS1J_9ScaleType4KindE0ELNS_15FloatRoundStyleE2ESJ_EENS1_15EpilogueDefaultEEEEEvvEEEEvNT_6ParamsE --------------------------
	.section	.nv.shared._ZN7cutlass13device_kernelINS_4gemm6kernel13GemmUniversalIN4cute5tupleIJiiiiEEENS1_10collective13CollectiveMmaINS1_37MainloopSm90TmaGmmaWarpSpecializedFP8ILi37ENS5_IJNS4_1CILi1EEESB_SB_EEENS1_32KernelTmaWarpSpecializedPingpongEEENS5_IJNSA_ILi64EEENSA_ILi128EEENSA_ILi32EEEEEENS_12float_e5m2_tENS5_IJlSB_lEEENS_12float_e4m3_tESK_NS4_8TiledMMAINS4_8MMA_AtomIJNS4_4SM904GMMA31MMA_64x128x32_F32E5M2E4M3_SS_TNILNSP_7ScaleInE1ELSR_1EEEEEENS4_6LayoutISC_NS5_IJNSA_ILi0EEESV_SV_EEEEENS5_IJNS4_10UnderscoreESY_SY_EEEEENS4_13SM90_TMA_LOADENS4_14ComposedLayoutINS4_7SwizzleILi1ELi4ELi3EEENS4_18smem_ptr_flag_bitsILi8EEENSU_INS5_IJNSA_ILi8EEESH_EEENS5_IJSH_SB_EEEEEEEvNS4_8identityES11_S1B_vS1C_EENS_8epilogue10collective6detail29Sm90TmaWarpSpecializedAdapterINS1F_15DefaultEpilogueISJ_SK_SK_NS1E_6thread17LinearCombinationISJ_Li1EffLNS1J_9ScaleType4KindE0ELNS_15FloatRoundStyleE2ESJ_EENS1_15EpilogueDefaultEEEEEvvEEEEvNT_6ParamsE,"aw",@nobits
	.sectionflags	@""
	.align	16
	.zero		1024


//--------------------- .nv.shared.reserved.0     --------------------------
	.section	.nv.shared.reserved.0,"aw",@nobits
	.weak		__nv_reservedSMEM_offset_0_alias
	.size		__nv_reservedSMEM_offset_0_alias, 0, 0
	.other		__nv_reservedSMEM_offset_0_alias,@"STO_CUDA_RESERVED_SHARED STV_DEFAULT"
__nv_reservedSMEM_offset_0_alias:
	.zero		0


//--------------------- .nv.global                --------------------------
	.section	.nv.global,"aw",@nobits
.nv.global:
	.type		_ZN40_INTERNAL_3f34e63f_4_k_cu_3bb6edef_194504cute1_E,@object
	.size		_ZN40_INTERNAL_3f34e63f_4_k_cu_3bb6edef_194504cute1_E,(_ZN40_INTERNAL_3f34e63f_4_k_cu_3bb6edef_194504cuda3std3__45__cpo6cbeginE - _ZN40_INTERNAL_3f34e63f_4_k_cu_3bb6edef_194504cute1_E)
_ZN40_INTERNAL_3f34e63f_4_k_cu_3bb6edef_194504cute1_E:
	.zero		1
	.type		_ZN40_INTERNAL_3f34e63f_4_k_cu_3bb6edef_194504cuda3std3__45__cpo6cbeginE,@object
	.size		_ZN40_INTERNAL_3f34e63f_4_k_cu_3bb6edef_194504cuda3std3__45__cpo6cbeginE,(_ZN40_INTERNAL_3f34e63f_4_k_cu_3bb6edef_194504cuda3std3__48in_placeE - _ZN40_INTERNAL_3f34e63f_4_k_cu_3bb6edef_194504cuda3std3__45__cpo6cbeginE)
_ZN40_INTERNAL_3f34e63f_4_k_cu_3bb6edef_194504cuda3std3__45__cpo6cbeginE:
	.zero		1
	.type		_ZN40_INTERNAL_3f34e63f_4_k_cu_3bb6edef_194504cuda3std3__48in_placeE,@object
	.size		_ZN40_INTERNAL_3f34e63f_4_k_cu_3bb6edef_194504cuda3std3__48in_placeE,(_ZN40_INTERNAL_3f34e63f_4_k_cu_3bb6edef_194504cuda3std6ranges3__45__cpo9iter_moveE - _ZN40_INTERNAL_3f34e63f_4_k_cu_3bb6edef_194504cuda3std3__48in_placeE)
_ZN40_INTERNAL_3f34e63f_4_k_cu_3bb6edef_194504cuda3std3__48in_placeE:
	.zero		1
	.type		_ZN40_INTERNAL_3f34e63f_4_k_cu_3bb6edef_194504cuda3std6ranges3__45__cpo9iter_moveE,@object
	.size		_ZN40_INTERNAL_3f34e63f_4_k_cu_3bb6edef_194504cuda3std6ranges3__45__cpo9iter_moveE,(_ZN40_INTERNAL_3f34e63f_4_k_cu_3bb6edef_194504cuda3std3__45__cpo5beginE - _ZN40_INTERNAL_3f34e63f_4_k_cu_3bb6edef_194504cuda3std6ranges3__45__cpo9iter_moveE)
_ZN40_INTERNAL_3f34e63f_4_k_cu_3bb6edef_194504cuda3std6ranges3__45__cpo9iter_moveE:
	.zero		1
	.type		_ZN40_INTERNAL_3f34e63f_4_k_cu_3bb6edef_194504cuda3std3__45__cpo5beginE,@object
	.size		_ZN40_INTERNAL_3f34e63f_4_k_cu_3bb6edef_194504cuda3std3__45__cpo5beginE,(_ZN40_INTERNAL_3f34e63f_4_k_cu_3bb6edef_194504cuda3std3__442_GLOBAL__N__3f34e63f_4_k_cu_3bb6edef_194506ignoreE - _ZN40_INTERNAL_3f34e63f_4_k_cu_3bb6edef_194504cuda3std3__45__cpo5beginE)
_ZN40_INTERNAL_3f34e63f_4_k_cu_3bb6edef_194504cuda3std3__45__cpo5beginE:
	.zero		1
	.type		_ZN40_INTERNAL_3f34e63f_4_k_cu_3bb6edef_194504cuda3std3__442_GLOBAL__N__3f34e63f_4_k_cu_3bb6edef_194506ignoreE,@object
	.size		_ZN40_INTERNAL_3f34e63f_4_k_cu_3bb6edef_194504cuda3std3__442_GLOBAL__N__3f34e63f_4_k_cu_3bb6edef_194506ignoreE,(_ZN40_INTERNAL_3f34e63f_4_k_cu_3bb6edef_194504cute7productE - _ZN40_INTERNAL_3f34e63f_4_k_cu_3bb6edef_194504cuda3std3__442_GLOBAL__N__3f34e63f_4_k_cu_3bb6edef_194506ignoreE)
_ZN40_INTERNAL_3f34e63f_4_k_cu_3bb6edef_194504cuda3std3__442_GLOBAL__N__3f34e63f_4_k_cu_3bb6edef_194506ignoreE:
	.zero		1
	.type		_ZN40_INTERNAL_3f34e63f_4_k_cu_3bb6edef_194504cute7productE,@object
	.size		_ZN40_INTERNAL_3f34e63f_4_k_cu_3bb6edef_194504cute7productE,(_ZN40_INTERNAL_3f34e63f_4_k_cu_3bb6edef_194504cuda3std3__45__cpo3endE - _ZN40_INTERNAL_3f34e63f_4_k_cu_3bb6edef_194504cute7productE)
_ZN40_INTERNAL_3f34e63f_4_k_cu_3bb6edef_194504cute7productE:
	.zero		1
	.type		_ZN40_INTERNAL_3f34e63f_4_k_cu_3bb6edef_194504cuda3std3__45__cpo3endE,@object
	.size		_ZN40_INTERNAL_3f34e63f_4_k_cu_3bb6edef_194504cuda3std3__45__cpo3endE,(_ZN40_INTERNAL_3f34e63f_4_k_cu_3bb6edef_194504cuda3std3__419piecewise_constructE - _ZN40_INTERNAL_3f34e63f_4_k_cu_3bb6edef_194504cuda3std3__45__cpo3endE)
_ZN40_INTERNAL_3f34e63f_4_k_cu_3bb6edef_194504cuda3std3__45__cpo3endE:
	.zero		1
	.type		_ZN40_INTERNAL_3f34e63f_4_k_cu_3bb6edef_194504cuda3std3__419piecewise_constructE,@object
	.size		_ZN40_INTERNAL_3f34e63f_4_k_cu_3bb6edef_194504cuda3std3__419piecewise_constructE,(_ZN40_INTERNAL_3f34e63f_4_k_cu_3bb6edef_194504cuda3std3__45__cpo4cendE - _ZN40_INTERNAL_3f34e63f_4_k_cu_3bb6edef_194504cuda3std3__419piecewise_constructE)
_ZN40_INTERNAL_3f34e63f_4_k_cu_3bb6edef_194504cuda3std3__419piecewise_constructE:
	.zero		1
	.type		_ZN40_INTERNAL_3f34e63f_4_k_cu_3bb6edef_194504cuda3std3__45__cpo4cendE,@object
	.size		_ZN40_INTERNAL_3f34e63f_4_k_cu_3bb6edef_194504cuda3std3__45__cpo4cendE,(_ZN40_INTERNAL_3f34e63f_4_k_cu_3bb6edef_194504cuda3std6ranges3__45__cpo4swapE - _ZN40_INTERNAL_3f34e63f_4_k_cu_3bb6edef_194504cuda3std3__45__cpo4cendE)
_ZN40_INTERNAL_3f34e63f_4_k_cu_3bb6edef_194504cuda3std3__45__cpo4cendE:
	.zero		1
	.type		_ZN40_INTERNAL_3f34e63f_4_k_cu_3bb6edef_194504cuda3std6ranges3__45__cpo4swapE,@object
	.size		_ZN40_INTERNAL_3f34e63f_4_k_cu_3bb6edef_194504cuda3std6ranges3__45__cpo4swapE,(.L_7 - _ZN40_INTERNAL_3f34e63f_4_k_cu_3bb6edef_194504cuda3std6ranges3__45__cpo4swapE)
_ZN40_INTERNAL_3f34e63f_4_k_cu_3bb6edef_194504cuda3std6ranges3__45__cpo4swapE:
	.zero		1
.L_7:


//--------------------- .nv.constant0._ZN7cutlass13device_kernelINS_4gemm6kernel13GemmUniversalIN4cute5tupleIJiiiiEEENS1_10collective13CollectiveMmaINS1_37MainloopSm90TmaGmmaWarpSpecializedFP8ILi37ENS5_IJNS4_1CILi1EEESB_SB_EEENS1_32KernelTmaWarpSpecializedPingpongEEENS5_IJNSA_ILi64EEENSA_ILi128EEENSA_ILi32EEEEEENS_12float_e5m2_tENS5_IJlSB_lEEENS_12float_e4m3_tESK_NS4_8TiledMMAINS4_8MMA_AtomIJNS4_4SM904GMMA31MMA_64x128x32_F32E5M2E4M3_SS_TNILNSP_7ScaleInE1ELSR_1EEEEEENS4_6LayoutISC_NS5_IJNSA_ILi0EEESV_SV_EEEEENS5_IJNS4_10UnderscoreESY_SY_EEEEENS4_13SM90_TMA_LOADENS4_14ComposedLayoutINS4_7SwizzleILi1ELi4ELi3EEENS4_18smem_ptr_flag_bitsILi8EEENSU_INS5_IJNSA_ILi8EEESH_EEENS5_IJSH_SB_EEEEEEEvNS4_8identityES11_S1B_vS1C_EENS_8epilogue10collective6detail29Sm90TmaWarpSpecializedAdapterINS1F_15DefaultEpilogueISJ_SK_SK_NS1E_6thread17LinearCombinationISJ_Li1EffLNS1J_9ScaleType4KindE0ELNS_15FloatRoundStyleE2ESJ_EENS1_15EpilogueDefaultEEEEEvvEEEEvNT_6ParamsE --------------------------
	.section	.nv.constant0._ZN7cutlass13device_kernelINS_4gemm6kernel13GemmUniversalIN4cute5tupleIJiiiiEEENS1_10collective13CollectiveMmaINS1_37MainloopSm90TmaGmmaWarpSpecializedFP8ILi37ENS5_IJNS4_1CILi1EEESB_SB_EEENS1_32KernelTmaWarpSpecializedPingpongEEENS5_IJNSA_ILi64EEENSA_ILi128EEENSA_ILi32EEEEEENS_12float_e5m2_tENS5_IJlSB_lEEENS_12float_e4m3_tESK_NS4_8TiledMMAINS4_8MMA_AtomIJNS4_4SM904GMMA31MMA_64x128x32_F32E5M2E4M3_SS_TNILNSP_7ScaleInE1ELSR_1EEEEEENS4_6LayoutISC_NS5_IJNSA_ILi0EEESV_SV_EEEEENS5_IJNS4_10UnderscoreESY_SY_EEEEENS4_13SM90_TMA_LOADENS4_14ComposedLayoutINS4_7SwizzleILi1ELi4ELi3EEENS4_18smem_ptr_flag_bitsILi8EEENSU_INS5_IJNSA_ILi8EEESH_EEENS5_IJSH_SB_EEEEEEEvNS4_8identityES11_S1B_vS1C_EENS_8epilogue10collective6detail29Sm90TmaWarpSpecializedAdapterINS1F_15DefaultEpilogueISJ_SK_SK_NS1E_6thread17LinearCombinationISJ_Li1EffLNS1J_9ScaleType4KindE0ELNS_15FloatRoundStyleE2ESJ_EENS1_15EpilogueDefaultEEEEEvvEEEEvNT_6ParamsE,"a",@progbits
	.sectionflags	@""
	.align	4
.nv.constant0._ZN7cutlass13device_kernelINS_4gemm6kernel13GemmUniversalIN4cute5tupleIJiiiiEEENS1_10collective13CollectiveMmaINS1_37MainloopSm90TmaGmmaWarpSpecializedFP8ILi37ENS5_IJNS4_1CILi1EEESB_SB_EEENS1_32KernelTmaWarpSpecializedPingpongEEENS5_IJNSA_ILi64EEENSA_ILi128EEENSA_ILi32EEEEEENS_12float_e5m2_tENS5_IJlSB_lEEENS_12float_e4m3_tESK_NS4_8TiledMMAINS4_8MMA_AtomIJNS4_4SM904GMMA31MMA_64x128x32_F32E5M2E4M3_SS_TNILNSP_7ScaleInE1ELSR_1EEEEEENS4_6LayoutISC_NS5_IJNSA_ILi0EEESV_SV_EEEEENS5_IJNS4_10UnderscoreESY_SY_EEEEENS4_13SM90_TMA_LOADENS4_14ComposedLayoutINS4_7SwizzleILi1ELi4ELi3EEENS4_18smem_ptr_flag_bitsILi8EEENSU_INS5_IJNSA_ILi8EEESH_EEENS5_IJSH_SB_EEEEEEEvNS4_8identityES11_S1B_vS1C_EENS_8epilogue10collective6detail29Sm90TmaWarpSpecializedAdapterINS1F_15DefaultEpilogueISJ_SK_SK_NS1E_6thread17LinearCombinationISJ_Li1EffLNS1J_9ScaleType4KindE0ELNS_15FloatRoundStyleE2ESJ_EENS1_15EpilogueDefaultEEEEEvvEEEEvNT_6ParamsE:
	.zero		1664


//--------------------- SYMBOLS --------------------------

	.type		.nv.reservedSmem.offset0,@object
	.size		.nv.reservedSmem.offset0,0x4
